	.target	sm_90a

	.elftype	@"ET_EXEC"


//--------------------- .note.nv.tkinfo           --------------------------
	.section	.note.nv.tkinfo,"",@"SHT_NOTE"
	.sectionflags	@"SHF_NOTE_NV_TKINFO"
	.tkinfo
        /*0018*/ 	.word	0x00000002
        /*0030*/ 	.string	""
        /*0030*/ 	.string	"ptxas"
        /*0030*/ 	.string	"Cuda compilation tools, release 13.0, V13.0.88"
        /*0030*/ 	.string	"Build cuda_13.0.r13.0/compiler.36424714_0"
        /*0030*/ 	.string	"-arch sm_90a -m 64 "



//--------------------- .note.nv.cuinfo           --------------------------
	.section	.note.nv.cuinfo,"",@"SHT_NOTE"
	.sectionflags	@"SHF_NOTE_NV_CUINFO"
        /*0018*/ 	.short	0x0002
        /*001a*/ 	.short	0x005a
        /*001c*/ 	.short	0x0082
	.zero		2


//--------------------- .nv.info                  --------------------------
	.section	.nv.info,"",@"SHT_CUDA_INFO"
	.align	4


	//----- nvinfo : EIATTR_REGCOUNT
	.align		4
        /*0000*/ 	.byte	0x04, 0x2f
        /*0002*/ 	.short	(.L_16 - .L_15)
	.align		4
.L_15:
        /*0004*/ 	.word	index@(_ZN7cutlass13device_kernelINS_4gemm6kernel13GemmUniversalIN4cute5tupleIJiiiiEEENS1_10collective13CollectiveMmaINS1_39MainloopSm90TmaGmmaRmemAWarpSpecializedILi4ENS5_IJNS4_1CILi1EEESB_SB_EEENS1_35KernelTmaWarpSpecializedCooperativeEEENS5_IJNSA_ILi256EEENSA_ILi128EEESG_EEENS_12float_e4m3_tENS5_IJlSB_lEEENS_12float_e5m2_tENS5_IJSB_llEEENS4_8TiledMMAINS4_8MMA_AtomIJNS4_4SM904GMMA31MMA_64x128x32_F32E5M2E4M3_RS_TNILNSP_7ScaleInE1ELSR_1EEEEEENS4_6LayoutINS5_IJNSA_ILi2EEESB_SB_EEENS5_IJSB_NSA_ILi0EEESX_EEEEENS5_IJNS4_10UnderscoreES10_S10_EEEEENS4_13SM90_TMA_LOADENS4_14ComposedLayoutINS4_7SwizzleILi3ELi4ELi3EEENS4_18smem_ptr_flag_bitsILi8EEENSU_INS5_IJNSA_ILi8EEESG_EEENS5_IJSG_SB_EEEEEEEvNS4_8identityES13_NS14_IS16_S18_NSU_INS5_IJSG_S19_EEENS5_IJSB_SG_EEEEEEENS4_9Copy_AtomIJNS4_39AutoVectorizingCopyWithAssumedAlignmentILi128EEESK_EEES1E_EENS_8epilogue10collective6detail29Sm90TmaWarpSpecializedAdapterINS1P_15DefaultEpilogueISI_SJ_SJ_NS1O_6thread17LinearCombinationISI_Li1EffLNS1T_9ScaleType4KindE0ELNS_15FloatRoundStyleE2ESI_EENS1_15EpilogueDefaultEEEEEvvEEEEvNT_6ParamsE)
        /*0008*/ 	.word	0x000000a8


	//----- nvinfo : EIATTR_FRAME_SIZE
	.align		4
.L_16:
        /*000c*/ 	.byte	0x04, 0x11
        /*000e*/ 	.short	(.L_18 - .L_17)
	.align		4
.L_17:
        /*0010*/ 	.word	index@(_ZN7cutlass13device_kernelINS_4gemm6kernel13GemmUniversalIN4cute5tupleIJiiiiEEENS1_10collective13CollectiveMmaINS1_39MainloopSm90TmaGmmaRmemAWarpSpecializedILi4ENS5_IJNS4_1CILi1EEESB_SB_EEENS1_35KernelTmaWarpSpecializedCooperativeEEENS5_IJNSA_ILi256EEENSA_ILi128EEESG_EEENS_12float_e4m3_tENS5_IJlSB_lEEENS_12float_e5m2_tENS5_IJSB_llEEENS4_8TiledMMAINS4_8MMA_AtomIJNS4_4SM904GMMA31MMA_64x128x32_F32E5M2E4M3_RS_TNILNSP_7ScaleInE1ELSR_1EEEEEENS4_6LayoutINS5_IJNSA_ILi2EEESB_SB_EEENS5_IJSB_NSA_ILi0EEESX_EEEEENS5_IJNS4_10UnderscoreES10_S10_EEEEENS4_13SM90_TMA_LOADENS4_14ComposedLayoutINS4_7SwizzleILi3ELi4ELi3EEENS4_18smem_ptr_flag_bitsILi8EEENSU_INS5_IJNSA_ILi8EEESG_EEENS5_IJSG_SB_EEEEEEEvNS4_8identityES13_NS14_IS16_S18_NSU_INS5_IJSG_S19_EEENS5_IJSB_SG_EEEEEEENS4_9Copy_AtomIJNS4_39AutoVectorizingCopyWithAssumedAlignmentILi128EEESK_EEES1E_EENS_8epilogue10collective6detail29Sm90TmaWarpSpecializedAdapterINS1P_15DefaultEpilogueISI_SJ_SJ_NS1O_6thread17LinearCombinationISI_Li1EffLNS1T_9ScaleType4KindE0ELNS_15FloatRoundStyleE2ESI_EENS1_15EpilogueDefaultEEEEEvvEEEEvNT_6ParamsE)
        /*0014*/ 	.word	0x00000000


	//----- nvinfo : EIATTR_MIN_STACK_SIZE
	.align		4
.L_18:
        /*0018*/ 	.byte	0x04, 0x12
        /*001a*/ 	.short	(.L_20 - .L_19)
	.align		4
.L_19:
        /*001c*/ 	.word	index@(_ZN7cutlass13device_kernelINS_4gemm6kernel13GemmUniversalIN4cute5tupleIJiiiiEEENS1_10collective13CollectiveMmaINS1_39MainloopSm90TmaGmmaRmemAWarpSpecializedILi4ENS5_IJNS4_1CILi1EEESB_SB_EEENS1_35KernelTmaWarpSpecializedCooperativeEEENS5_IJNSA_ILi256EEENSA_ILi128EEESG_EEENS_12float_e4m3_tENS5_IJlSB_lEEENS_12float_e5m2_tENS5_IJSB_llEEENS4_8TiledMMAINS4_8MMA_AtomIJNS4_4SM904GMMA31MMA_64x128x32_F32E5M2E4M3_RS_TNILNSP_7ScaleInE1ELSR_1EEEEEENS4_6LayoutINS5_IJNSA_ILi2EEESB_SB_EEENS5_IJSB_NSA_ILi0EEESX_EEEEENS5_IJNS4_10UnderscoreES10_S10_EEEEENS4_13SM90_TMA_LOADENS4_14ComposedLayoutINS4_7SwizzleILi3ELi4ELi3EEENS4_18smem_ptr_flag_bitsILi8EEENSU_INS5_IJNSA_ILi8EEESG_EEENS5_IJSG_SB_EEEEEEEvNS4_8identityES13_NS14_IS16_S18_NSU_INS5_IJSG_S19_EEENS5_IJSB_SG_EEEEEEENS4_9Copy_AtomIJNS4_39AutoVectorizingCopyWithAssumedAlignmentILi128EEESK_EEES1E_EENS_8epilogue10collective6detail29Sm90TmaWarpSpecializedAdapterINS1P_15DefaultEpilogueISI_SJ_SJ_NS1O_6thread17LinearCombinationISI_Li1EffLNS1T_9ScaleType4KindE0ELNS_15FloatRoundStyleE2ESI_EENS1_15EpilogueDefaultEEEEEvvEEEEvNT_6ParamsE)
        /*0020*/ 	.word	0x00000000
.L_20:


//--------------------- .nv.compat                --------------------------
	.section	.nv.compat,"",@"SHT_CUDA_COMPAT_INFO"
	.align	4
        /*0000*/ 	.byte	0x02, 0x09, 0x01, 0x00, 0x02, 0x02, 0x04, 0x00, 0x02, 0x05, 0x05, 0x00, 0x03, 0x07, 0x01, 0x01
        /*0010*/ 	.byte	0x02, 0x03, 0x01, 0x00, 0x02, 0x06, 0x01, 0x00, 0x04, 0x0b, 0x08, 0x00, 0x00, 0x00, 0x00, 0x00
        /*0020*/ 	.byte	0x00, 0x00, 0x00, 0x00


//--------------------- .nv.info._ZN7cutlass13device_kernelINS_4gemm6kernel13GemmUniversalIN4cute5tupleIJiiiiEEENS1_10collective13CollectiveMmaINS1_39MainloopSm90TmaGmmaRmemAWarpSpecializedILi4ENS5_IJNS4_1CILi1EEESB_SB_EEENS1_35KernelTmaWarpSpecializedCooperativeEEENS5_IJNSA_ILi256EEENSA_ILi128EEESG_EEENS_12float_e4m3_tENS5_IJlSB_lEEENS_12float_e5m2_tENS5_IJSB_llEEENS4_8TiledMMAINS4_8MMA_AtomIJNS4_4SM904GMMA31MMA_64x128x32_F32E5M2E4M3_RS_TNILNSP_7ScaleInE1ELSR_1EEEEEENS4_6LayoutINS5_IJNSA_ILi2EEESB_SB_EEENS5_IJSB_NSA_ILi0EEESX_EEEEENS5_IJNS4_10UnderscoreES10_S10_EEEEENS4_13SM90_TMA_LOADENS4_14ComposedLayoutINS4_7SwizzleILi3ELi4ELi3EEENS4_18smem_ptr_flag_bitsILi8EEENSU_INS5_IJNSA_ILi8EEESG_EEENS5_IJSG_SB_EEEEEEEvNS4_8identityES13_NS14_IS16_S18_NSU_INS5_IJSG_S19_EEENS5_IJSB_SG_EEEEEEENS4_9Copy_AtomIJNS4_39AutoVectorizingCopyWithAssumedAlignmentILi128EEESK_EEES1E_EENS_8epilogue10collective6detail29Sm90TmaWarpSpecializedAdapterINS1P_15DefaultEpilogueISI_SJ_SJ_NS1O_6thread17LinearCombinationISI_Li1EffLNS1T_9ScaleType4KindE0ELNS_15FloatRoundStyleE2ESI_EENS1_15EpilogueDefaultEEEEEvvEEEEvNT_6ParamsE --------------------------
	.section	.nv.info._ZN7cutlass13device_kernelINS_4gemm6kernel13GemmUniversalIN4cute5tupleIJiiiiEEENS1_10collective13CollectiveMmaINS1_39MainloopSm90TmaGmmaRmemAWarpSpecializedILi4ENS5_IJNS4_1CILi1EEESB_SB_EEENS1_35KernelTmaWarpSpecializedCooperativeEEENS5_IJNSA_ILi256EEENSA_ILi128EEESG_EEENS_12float_e4m3_tENS5_IJlSB_lEEENS_12float_e5m2_tENS5_IJSB_llEEENS4_8TiledMMAINS4_8MMA_AtomIJNS4_4SM904GMMA31MMA_64x128x32_F32E5M2E4M3_RS_TNILNSP_7ScaleInE1ELSR_1EEEEEENS4_6LayoutINS5_IJNSA_ILi2EEESB_SB_EEENS5_IJSB_NSA_ILi0EEESX_EEEEENS5_IJNS4_10UnderscoreES10_S10_EEEEENS4_13SM90_TMA_LOADENS4_14ComposedLayoutINS4_7SwizzleILi3ELi4ELi3EEENS4_18smem_ptr_flag_bitsILi8EEENSU_INS5_IJNSA_ILi8EEESG_EEENS5_IJSG_SB_EEEEEEEvNS4_8identityES13_NS14_IS16_S18_NSU_INS5_IJSG_S19_EEENS5_IJSB_SG_EEEEEEENS4_9Copy_AtomIJNS4_39AutoVectorizingCopyWithAssumedAlignmentILi128EEESK_EEES1E_EENS_8epilogue10collective6detail29Sm90TmaWarpSpecializedAdapterINS1P_15DefaultEpilogueISI_SJ_SJ_NS1O_6thread17LinearCombinationISI_Li1EffLNS1T_9ScaleType4KindE0ELNS_15FloatRoundStyleE2ESI_EENS1_15EpilogueDefaultEEEEEvvEEEEvNT_6ParamsE,"",@"SHT_CUDA_INFO"
	.sectionflags	@""
	.align	4


	//----- nvinfo : EIATTR_CUDA_API_VERSION
	.align		4
        /*0000*/ 	.byte	0x04, 0x37
        /*0002*/ 	.short	(.L_22 - .L_21)
.L_21:
        /*0004*/ 	.word	0x00000082


	//----- nvinfo : EIATTR_KPARAM_INFO
	.align		4
.L_22:
        /*0008*/ 	.byte	0x04, 0x17
        /*000a*/ 	.short	(.L_24 - .L_23)
.L_23:
        /*000c*/ 	.word	0x00000000
        /*0010*/ 	.short	0x0000
        /*0012*/ 	.short	0x0070
        /*0014*/ 	.byte	0x00, 0xf0, 0x01, 0x10


	//----- nvinfo : EIATTR_SPARSE_MMA_MASK
	.align		4
.L_24:
        /*0018*/ 	.byte	0x03, 0x50
        /*001a*/ 	.short	0x0000


	//----- nvinfo : EIATTR_MAXREG_COUNT
	.align		4
        /*001c*/ 	.byte	0x03, 0x1b
        /*001e*/ 	.short	0x00a8


	//----- nvinfo : EIATTR_NUM_BARRIERS
	.align		4
        /*0020*/ 	.byte	0x02, 0x4c
        /*0022*/ 	.byte	0x01
	.zero		1


	//----- nvinfo : EIATTR_EXTERNS
	.align		4
        /*0024*/ 	.byte	0x04, 0x0f
        /*0026*/ 	.short	(.L_26 - .L_25)


	//   ....[0]....
	.align		4
.L_25:
        /*0028*/ 	.word	index@(__assertfail)


	//----- nvinfo : EIATTR_MERCURY_ISA_VERSION
	.align		4
.L_26:
        /*002c*/ 	.byte	0x03, 0x5f
        /*002e*/ 	.short	0x0101


	//----- nvinfo : EIATTR_INT_WARP_WIDE_INSTR_OFFSETS
	.align		4
        /*0030*/ 	.byte	0x04, 0x31
        /*0032*/ 	.short	(.L_28 - .L_27)


	//   ....[0]....
.L_27:
        /*0034*/ 	.word	0x00000460


	//   ....[1]....
        /*0038*/ 	.word	0x00000470


	//   ....[2]....
        /*003c*/ 	.word	0x00000550


	//----- nvinfo : EIATTR_COOP_GROUP_MASK_REGIDS
	.align		4
.L_28:
        /*0040*/ 	.byte	0x04, 0x29
        /*0042*/ 	.short	(.L_30 - .L_29)


	//   ....[0]....
.L_29:
        /*0044*/ 	.word	0xffffffff


	//   ....[1]....
        /*0048*/ 	.word	0xffffffff


	//   ....[2]....
        /*004c*/ 	.word	0xffffffff


	//   ....[3]....
        /*0050*/ 	.word	0xffffffff


	//   ....[4]....
        /*0054*/ 	.word	0x0500000f


	//----- nvinfo : EIATTR_COOP_GROUP_INSTR_OFFSETS
	.align		4
.L_30:
        /*0058*/ 	.byte	0x04, 0x28
        /*005a*/ 	.short	(.L_32 - .L_31)


	//   ....[0]....
.L_31:
        /*005c*/ 	.word	0x00000060


	//   ....[1]....
        /*0060*/ 	.word	0x00000070


	//   ....[2]....
        /*0064*/ 	.word	0x00000190


	//   ....[3]....
        /*0068*/ 	.word	0x000003a0


	//   ....[4]....
        /*006c*/ 	.word	0x0000fe50


	//----- nvinfo : EIATTR_REG_RECONFIG
	.align		4
.L_32:
        /*0070*/ 	.byte	0x01, 0x54
	.zero		2


	//----- nvinfo : EIATTR_SYSCALL_OFFSETS
	.align		4
        /*0074*/ 	.byte	0x04, 0x46
        /*0076*/ 	.short	(.L_34 - .L_33)


	//   ....[0]....
.L_33:
        /*0078*/ 	.word	0x000010b0


	//   ....[1]....
        /*007c*/ 	.word	0x00001210


	//   ....[2]....
        /*0080*/ 	.word	0x00001300


	//   ....[3]....
        /*0084*/ 	.word	0x0000ee80


	//   ....[4]....
        /*0088*/ 	.word	0x0000efb0


	//----- nvinfo : EIATTR_MBARRIER_INSTR_OFFSETS
	.align		4
.L_34:
        /*008c*/ 	.byte	0x04, 0x39
        /*008e*/ 	.short	(.L_36 - .L_35)


	//   ....[0]....
.L_35:
        /*0090*/ 	.word	0x00000310
        /*0094*/ 	.word	0x000000ff
        /*0098*/ 	.word	0x00000000
        /*009c*/ 	.short	0x0100
        /*009e*/ 	.byte	0x09
	.zero		1


	//   ....[1]....
        /*00a0*/ 	.word	0x00000320
        /*00a4*/ 	.word	0x000000ff
        /*00a8*/ 	.word	0x00000020
        /*00ac*/ 	.short	0x0100
        /*00ae*/ 	.byte	0x09
	.zero		1


	//   ....[2]....
        /*00b0*/ 	.word	0x00000330
        /*00b4*/ 	.word	0x000000ff
        /*00b8*/ 	.word	0x00000008
        /*00bc*/ 	.short	0x0100
        /*00be*/ 	.byte	0x09
	.zero		1


	//   ....[3]....
        /*00c0*/ 	.word	0x00000340
        /*00c4*/ 	.word	0x000000ff
        /*00c8*/ 	.word	0x00000028
        /*00cc*/ 	.short	0x0100
        /*00ce*/ 	.byte	0x09
	.zero		1


	//   ....[4]....
        /*00d0*/ 	.word	0x00000350
        /*00d4*/ 	.word	0x000000ff
        /*00d8*/ 	.word	0x00000010
        /*00dc*/ 	.short	0x0100
        /*00de*/ 	.byte	0x09
	.zero		1


	//   ....[5]....
        /*00e0*/ 	.word	0x00000360
        /*00e4*/ 	.word	0x000000ff
        /*00e8*/ 	.word	0x00000030
        /*00ec*/ 	.short	0x0100
        /*00ee*/ 	.byte	0x09
	.zero		1


	//   ....[6]....
        /*00f0*/ 	.word	0x00000370
        /*00f4*/ 	.word	0x000000ff
        /*00f8*/ 	.word	0x00000018
        /*00fc*/ 	.short	0x0100
        /*00fe*/ 	.byte	0x09
	.zero		1


	//   ....[7]....
        /*0100*/ 	.word	0x00000380
        /*0104*/ 	.word	0x000000ff
        /*0108*/ 	.word	0x00000038
        /*010c*/ 	.short	0x0100
        /*010e*/ 	.byte	0x09
	.zero		1


	//   ....[8]....
        /*0110*/ 	.word	0x00000580
        /*0114*/ 	.word	0x000000ff
        /*0118*/ 	.word	0x00000050
        /*011c*/ 	.short	0x0100
        /*011e*/ 	.byte	0x06
	.zero		1


	//   ....[9]....
        /*0120*/ 	.word	0x000005b0
        /*0124*/ 	.word	0x000000ff
        /*0128*/ 	.word	0x00000058
        /*012c*/ 	.short	0x0100
        /*012e*/ 	.byte	0x06
	.zero		1


	//   ....[10]....
        /*0130*/ 	.word	0x00001420
        /*0134*/ 	.word	0x00000004
        /*0138*/ 	.word	0x00000000
        /*013c*/ 	.short	0x010a
        /*013e*/ 	.byte	0x3f
	.zero		1


	//   ....[11]....
        /*0140*/ 	.word	0x00001460
        /*0144*/ 	.word	0x00000004
        /*0148*/ 	.word	0x00000000
        /*014c*/ 	.short	0x010a
        /*014e*/ 	.byte	0x3f
	.zero		1


	//   ....[12]....
        /*0150*/ 	.word	0x00001660
        /*0154*/ 	.word	0x00000007
        /*0158*/ 	.word	0x00000000
        /*015c*/ 	.short	0x010a
        /*015e*/ 	.byte	0x3f
	.zero		1


	//   ....[13]....
        /*0160*/ 	.word	0x000027e0
        /*0164*/ 	.word	0x00000007
        /*0168*/ 	.word	0x00000000
        /*016c*/ 	.short	0x010a
        /*016e*/ 	.byte	0x3f
	.zero		1


	//   ....[14]....
        /*0170*/ 	.word	0x00002d80
        /*0174*/ 	.word	0x00000008
        /*0178*/ 	.word	0x00000000
        /*017c*/ 	.short	0x010a
        /*017e*/ 	.byte	0x3f
	.zero		1


	//   ....[15]....
        /*0180*/ 	.word	0x00003620
        /*0184*/ 	.word	0x0000000d
        /*0188*/ 	.word	0x00000000
        /*018c*/ 	.short	0x0101
        /*018e*/ 	.byte	0x3f
	.zero		1


	//   ....[16]....
        /*0190*/ 	.word	0x00003b00
        /*0194*/ 	.word	0x00000008
        /*0198*/ 	.word	0x00000000
        /*019c*/ 	.short	0x010a
        /*019e*/ 	.byte	0x3f
	.zero		1


	//   ....[17]....
        /*01a0*/ 	.word	0x00004910
        /*01a4*/ 	.word	0x00000004
        /*01a8*/ 	.word	0x00000000
        /*01ac*/ 	.short	0x0101
        /*01ae*/ 	.byte	0x3f
	.zero		1


	//   ....[18]....
        /*01b0*/ 	.word	0x00004ee0
        /*01b4*/ 	.word	0x00000000
        /*01b8*/ 	.word	0x00000000
        /*01bc*/ 	.short	0x0101
        /*01be*/ 	.byte	0x3f
	.zero		1


	//   ....[19]....
        /*01c0*/ 	.word	0x0000f090
        /*01c4*/ 	.word	0x00000006
        /*01c8*/ 	.word	0x00000020
        /*01cc*/ 	.short	0x010a
        /*01ce*/ 	.byte	0x3f
	.zero		1


	//   ....[20]....
        /*01d0*/ 	.word	0x0000f510
        /*01d4*/ 	.word	0x00000003
        /*01d8*/ 	.word	0x00000058
        /*01dc*/ 	.short	0x0101
        /*01de*/ 	.byte	0x3f
	.zero		1


	//   ....[21]....
        /*01e0*/ 	.word	0x0000fc10
        /*01e4*/ 	.word	0x00000005
        /*01e8*/ 	.word	0x00000000
        /*01ec*/ 	.short	0x010a
        /*01ee*/ 	.byte	0x3f
	.zero		1


	//   ....[22]....
        /*01f0*/ 	.word	0x0000fc90
        /*01f4*/ 	.word	0x00000007
        /*01f8*/ 	.word	0x00000000
        /*01fc*/ 	.short	0x010a
        /*01fe*/ 	.byte	0x3f
	.zero		1


	//   ....[23]....
        /*0200*/ 	.word	0x0000fd20
        /*0204*/ 	.word	0x00000006
        /*0208*/ 	.word	0x00000000
        /*020c*/ 	.short	0x010a
        /*020e*/ 	.byte	0x3f
	.zero		1


	//   ....[24]....
        /*0210*/ 	.word	0x0000fdb0
        /*0214*/ 	.word	0x00000003
        /*0218*/ 	.word	0x00000000
        /*021c*/ 	.short	0x010a
        /*021e*/ 	.byte	0x3f
	.zero		1


	//   ....[25]....
        /*0220*/ 	.word	0x0000fe80
        /*0224*/ 	.word	0x00000004
        /*0228*/ 	.word	0x00000000
        /*022c*/ 	.short	0x010a
        /*022e*/ 	.byte	0x3f
	.zero		1


	//   ....[26]....
        /*0230*/ 	.word	0x0000fed0
        /*0234*/ 	.word	0x00000007
        /*0238*/ 	.word	0x00000000
        /*023c*/ 	.short	0x010a
        /*023e*/ 	.byte	0x3f
	.zero		1


	//   ....[27]....
        /*0240*/ 	.word	0x0000ff20
        /*0244*/ 	.word	0x00000008
        /*0248*/ 	.word	0x00000000
        /*024c*/ 	.short	0x010a
        /*024e*/ 	.byte	0x3f
	.zero		1


	//   ....[28]....
        /*0250*/ 	.word	0x0000fff0
        /*0254*/ 	.word	0x00000006
        /*0258*/ 	.word	0x00000020
        /*025c*/ 	.short	0x010a
        /*025e*/ 	.byte	0x3f
	.zero		1


	//   ....[29]....
        /*0260*/ 	.word	0x000100c0
        /*0264*/ 	.word	0x00000005
        /*0268*/ 	.word	0x00000000
        /*026c*/ 	.short	0x010a
        /*026e*/ 	.byte	0x3f
	.zero		1


	//   ....[30]....
        /*0270*/ 	.word	0x00010110
        /*0274*/ 	.word	0x00000007
        /*0278*/ 	.word	0x00000000
        /*027c*/ 	.short	0x010a
        /*027e*/ 	.byte	0x3f
	.zero		1


	//   ....[31]....
        /*0280*/ 	.word	0x00010160
        /*0284*/ 	.word	0x00000006
        /*0288*/ 	.word	0x00000000
        /*028c*/ 	.short	0x010a
        /*028e*/ 	.byte	0x3f
	.zero		1


	//----- nvinfo : EIATTR_NUM_MBARRIERS
	.align		4
.L_36:
        /*0290*/ 	.byte	0x03, 0x38
        /*0292*/ 	.short	0x000a


	//----- nvinfo : EIATTR_EXIT_INSTR_OFFSETS
	.align		4
        /*0294*/ 	.byte	0x04, 0x1c
        /*0296*/ 	.short	(.L_38 - .L_37)


	//   ....[0]....
.L_37:
        /*0298*/ 	.word	0x00000610


	//   ....[1]....
        /*029c*/ 	.word	0x00000ee0


	//   ....[2]....
        /*02a0*/ 	.word	0x0000e470


	//   ....[3]....
        /*02a4*/ 	.word	0x0000ea90


	//   ....[4]....
        /*02a8*/ 	.word	0x0000fe00


	//----- nvinfo : EIATTR_MAX_THREADS
	.align		4
.L_38:
        /*02ac*/ 	.byte	0x04, 0x05
        /*02ae*/ 	.short	(.L_40 - .L_39)
.L_39:
        /*02b0*/ 	.word	0x00000180
        /*02b4*/ 	.word	0x00000001
        /*02b8*/ 	.word	0x00000001


	//----- nvinfo : EIATTR_CRS_STACK_SIZE
	.align		4
.L_40:
        /*02bc*/ 	.byte	0x04, 0x1e
        /*02be*/ 	.short	(.L_42 - .L_41)
.L_41:
        /*02c0*/ 	.word	0x00000000


	//----- nvinfo : EIATTR_CBANK_PARAM_SIZE
	.align		4
.L_42:
        /*02c4*/ 	.byte	0x03, 0x19
        /*02c6*/ 	.short	0x0470


	//----- nvinfo : EIATTR_PARAM_CBANK
	.align		4
        /*02c8*/ 	.byte	0x04, 0x0a
        /*02ca*/ 	.short	(.L_44 - .L_43)
	.align		4
.L_43:
        /*02cc*/ 	.word	index@(.nv.constant0._ZN7cutlass13device_kernelINS_4gemm6kernel13GemmUniversalIN4cute5tupleIJiiiiEEENS1_10collective13CollectiveMmaINS1_39MainloopSm90TmaGmmaRmemAWarpSpecializedILi4ENS5_IJNS4_1CILi1EEESB_SB_EEENS1_35KernelTmaWarpSpecializedCooperativeEEENS5_IJNSA_ILi256EEENSA_ILi128EEESG_EEENS_12float_e4m3_tENS5_IJlSB_lEEENS_12float_e5m2_tENS5_IJSB_llEEENS4_8TiledMMAINS4_8MMA_AtomIJNS4_4SM904GMMA31MMA_64x128x32_F32E5M2E4M3_RS_TNILNSP_7ScaleInE1ELSR_1EEEEEENS4_6LayoutINS5_IJNSA_ILi2EEESB_SB_EEENS5_IJSB_NSA_ILi0EEESX_EEEEENS5_IJNS4_10UnderscoreES10_S10_EEEEENS4_13SM90_TMA_LOADENS4_14ComposedLayoutINS4_7SwizzleILi3ELi4ELi3EEENS4_18smem_ptr_flag_bitsILi8EEENSU_INS5_IJNSA_ILi8EEESG_EEENS5_IJSG_SB_EEEEEEEvNS4_8identityES13_NS14_IS16_S18_NSU_INS5_IJSG_S19_EEENS5_IJSB_SG_EEEEEEENS4_9Copy_AtomIJNS4_39AutoVectorizingCopyWithAssumedAlignmentILi128EEESK_EEES1E_EENS_8epilogue10collective6detail29Sm90TmaWarpSpecializedAdapterINS1P_15DefaultEpilogueISI_SJ_SJ_NS1O_6thread17LinearCombinationISI_Li1EffLNS1T_9ScaleType4KindE0ELNS_15FloatRoundStyleE2ESI_EENS1_15EpilogueDefaultEEEEEvvEEEEvNT_6ParamsE)
        /*02d0*/ 	.short	0x0210
        /*02d2*/ 	.short	0x0470


	//----- nvinfo : EIATTR_SW_WAR
	.align		4
.L_44:
        /*02d4*/ 	.byte	0x04, 0x36
        /*02d6*/ 	.short	(.L_46 - .L_45)
.L_45:
        /*02d8*/ 	.word	0x00000008
.L_46:


//--------------------- .nv.callgraph             --------------------------
	.section	.nv.callgraph,"",@"SHT_CUDA_CALLGRAPH"
	.align	4
	.sectionentsize	8
	.align		4
        /*0000*/ 	.word	0x00000000
	.align		4
        /*0004*/ 	.word	0xffffffff
	.align		4
        /*0008*/ 	.word	index@(_ZN7cutlass13device_kernelINS_4gemm6kernel13GemmUniversalIN4cute5tupleIJiiiiEEENS1_10collective13CollectiveMmaINS1_39MainloopSm90TmaGmmaRmemAWarpSpecializedILi4ENS5_IJNS4_1CILi1EEESB_SB_EEENS1_35KernelTmaWarpSpecializedCooperativeEEENS5_IJNSA_ILi256EEENSA_ILi128EEESG_EEENS_12float_e4m3_tENS5_IJlSB_lEEENS_12float_e5m2_tENS5_IJSB_llEEENS4_8TiledMMAINS4_8MMA_AtomIJNS4_4SM904GMMA31MMA_64x128x32_F32E5M2E4M3_RS_TNILNSP_7ScaleInE1ELSR_1EEEEEENS4_6LayoutINS5_IJNSA_ILi2EEESB_SB_EEENS5_IJSB_NSA_ILi0EEESX_EEEEENS5_IJNS4_10UnderscoreES10_S10_EEEEENS4_13SM90_TMA_LOADENS4_14ComposedLayoutINS4_7SwizzleILi3ELi4ELi3EEENS4_18smem_ptr_flag_bitsILi8EEENSU_INS5_IJNSA_ILi8EEESG_EEENS5_IJSG_SB_EEEEEEEvNS4_8identityES13_NS14_IS16_S18_NSU_INS5_IJSG_S19_EEENS5_IJSB_SG_EEEEEEENS4_9Copy_AtomIJNS4_39AutoVectorizingCopyWithAssumedAlignmentILi128EEESK_EEES1E_EENS_8epilogue10collective6detail29Sm90TmaWarpSpecializedAdapterINS1P_15DefaultEpilogueISI_SJ_SJ_NS1O_6thread17LinearCombinationISI_Li1EffLNS1T_9ScaleType4KindE0ELNS_15FloatRoundStyleE2ESI_EENS1_15EpilogueDefaultEEEEEvvEEEEvNT_6ParamsE)
	.align		4
        /*000c*/ 	.word	index@(__assertfail)
	.align		4
        /*0010*/ 	.word	0x00000000
	.align		4
        /*0014*/ 	.word	0xfffffffe
	.align		4
        /*0018*/ 	.word	0x00000000
	.align		4
        /*001c*/ 	.word	0xfffffffd
	.align		4
        /*0020*/ 	.word	0x00000000
	.align		4
        /*0024*/ 	.word	0xfffffffc


//--------------------- .nv.constant4             --------------------------
	.section	.nv.constant4,"a",@progbits
	.align	8
	.align		8
.nv.constant4:
        /*0000*/ 	.dword	__assertfail
	.align		8
        /*0008*/ 	.dword	__unnamed_1
	.align		8
        /*0010*/ 	.dword	__unnamed_2
	.align		8
        /*0018*/ 	.dword	_ZN40_INTERNAL_1cd7520f_4_k_cu_97b2e31f_157194cuda3std3__45__cpo5beginE
	.align		8
        /*0020*/ 	.dword	_ZN40_INTERNAL_1cd7520f_4_k_cu_97b2e31f_157194cuda3std3__45__cpo3endE
	.align		8
        /*0028*/ 	.dword	_ZN40_INTERNAL_1cd7520f_4_k_cu_97b2e31f_157194cuda3std3__45__cpo6cbeginE
	.align		8
        /*0030*/ 	.dword	_ZN40_INTERNAL_1cd7520f_4_k_cu_97b2e31f_157194cuda3std3__45__cpo4cendE
	.align		8
        /*0038*/ 	.dword	_ZN40_INTERNAL_1cd7520f_4_k_cu_97b2e31f_157194cuda3std3__442_GLOBAL__N__1cd7520f_4_k_cu_97b2e31f_157196ignoreE
	.align		8
        /*0040*/ 	.dword	_ZN40_INTERNAL_1cd7520f_4_k_cu_97b2e31f_157194cuda3std3__419piecewise_constructE
	.align		8
        /*0048*/ 	.dword	_ZN40_INTERNAL_1cd7520f_4_k_cu_97b2e31f_157194cuda3std3__48in_placeE
	.align		8
        /*0050*/ 	.dword	_ZN40_INTERNAL_1cd7520f_4_k_cu_97b2e31f_157194cuda3std6ranges3__45__cpo4swapE
	.align		8
        /*0058*/ 	.dword	_ZN40_INTERNAL_1cd7520f_4_k_cu_97b2e31f_157194cuda3std6ranges3__45__cpo9iter_moveE
	.align		8
        /*0060*/ 	.dword	_ZN40_INTERNAL_1cd7520f_4_k_cu_97b2e31f_157194cute7productE
	.align		8
        /*0068*/ 	.dword	_ZN40_INTERNAL_1cd7520f_4_k_cu_97b2e31f_157194cute1_E
	.align		8
        /*0070*/ 	.dword	$str$24
	.align		8
        /*0078*/ 	.dword	$str$25


//--------------------- .text._ZN7cutlass13device_kernelINS_4gemm6kernel13GemmUniversalIN4cute5tupleIJiiiiEEENS1_10collective13CollectiveMmaINS1_39MainloopSm90TmaGmmaRmemAWarpSpecializedILi4ENS5_IJNS4_1CILi1EEESB_SB_EEENS1_35KernelTmaWarpSpecializedCooperativeEEENS5_IJNSA_ILi256EEENSA_ILi128EEESG_EEENS_12float_e4m3_tENS5_IJlSB_lEEENS_12float_e5m2_tENS5_IJSB_llEEENS4_8TiledMMAINS4_8MMA_AtomIJNS4_4SM904GMMA31MMA_64x128x32_F32E5M2E4M3_RS_TNILNSP_7ScaleInE1ELSR_1EEEEEENS4_6LayoutINS5_IJNSA_ILi2EEESB_SB_EEENS5_IJSB_NSA_ILi0EEESX_EEEEENS5_IJNS4_10UnderscoreES10_S10_EEEEENS4_13SM90_TMA_LOADENS4_14ComposedLayoutINS4_7SwizzleILi3ELi4ELi3EEENS4_18smem_ptr_flag_bitsILi8EEENSU_INS5_IJNSA_ILi8EEESG_EEENS5_IJSG_SB_EEEEEEEvNS4_8identityES13_NS14_IS16_S18_NSU_INS5_IJSG_S19_EEENS5_IJSB_SG_EEEEEEENS4_9Copy_AtomIJNS4_39AutoVectorizingCopyWithAssumedAlignmentILi128EEESK_EEES1E_EENS_8epilogue10collective6detail29Sm90TmaWarpSpecializedAdapterINS1P_15DefaultEpilogueISI_SJ_SJ_NS1O_6thread17LinearCombinationISI_Li1EffLNS1T_9ScaleType4KindE0ELNS_15FloatRoundStyleE2ESI_EENS1_15EpilogueDefaultEEEEEvvEEEEvNT_6ParamsE --------------------------
	.section	.text._ZN7cutlass13device_kernelINS_4gemm6kernel13GemmUniversalIN4cute5tupleIJiiiiEEENS1_10collective13CollectiveMmaINS1_39MainloopSm90TmaGmmaRmemAWarpSpecializedILi4ENS5_IJNS4_1CILi1EEESB_SB_EEENS1_35KernelTmaWarpSpecializedCooperativeEEENS5_IJNSA_ILi256EEENSA_ILi128EEESG_EEENS_12float_e4m3_tENS5_IJlSB_lEEENS_12float_e5m2_tENS5_IJSB_llEEENS4_8TiledMMAINS4_8MMA_AtomIJNS4_4SM904GMMA31MMA_64x128x32_F32E5M2E4M3_RS_TNILNSP_7ScaleInE1ELSR_1EEEEEENS4_6LayoutINS5_IJNSA_ILi2EEESB_SB_EEENS5_IJSB_NSA_ILi0EEESX_EEEEENS5_IJNS4_10UnderscoreES10_S10_EEEEENS4_13SM90_TMA_LOADENS4_14ComposedLayoutINS4_7SwizzleILi3ELi4ELi3EEENS4_18smem_ptr_flag_bitsILi8EEENSU_INS5_IJNSA_ILi8EEESG_EEENS5_IJSG_SB_EEEEEEEvNS4_8identityES13_NS14_IS16_S18_NSU_INS5_IJSG_S19_EEENS5_IJSB_SG_EEEEEEENS4_9Copy_AtomIJNS4_39AutoVectorizingCopyWithAssumedAlignmentILi128EEESK_EEES1E_EENS_8epilogue10collective6detail29Sm90TmaWarpSpecializedAdapterINS1P_15DefaultEpilogueISI_SJ_SJ_NS1O_6thread17LinearCombinationISI_Li1EffLNS1T_9ScaleType4KindE0ELNS_15FloatRoundStyleE2ESI_EENS1_15EpilogueDefaultEEEEEvvEEEEvNT_6ParamsE,"ax",@progbits
	.align	128
.text._ZN7cutlass13device_kernelINS_4gemm6kernel13GemmUniversalIN4cute5tupleIJiiiiEEENS1_10collective13CollectiveMmaINS1_39MainloopSm90TmaGmmaRmemAWarpSpecializedILi4ENS5_IJNS4_1CILi1EEESB_SB_EEENS1_35KernelTmaWarpSpecializedCooperativeEEENS5_IJNSA_ILi256EEENSA_ILi128EEESG_EEENS_12float_e4m3_tENS5_IJlSB_lEEENS_12float_e5m2_tENS5_IJSB_llEEENS4_8TiledMMAINS4_8MMA_AtomIJNS4_4SM904GMMA31MMA_64x128x32_F32E5M2E4M3_RS_TNILNSP_7ScaleInE1ELSR_1EEEEEENS4_6LayoutINS5_IJNSA_ILi2EEESB_SB_EEENS5_IJSB_NSA_ILi0EEESX_EEEEENS5_IJNS4_10UnderscoreES10_S10_EEEEENS4_13SM90_TMA_LOADENS4_14ComposedLayoutINS4_7SwizzleILi3ELi4ELi3EEENS4_18smem_ptr_flag_bitsILi8EEENSU_INS5_IJNSA_ILi8EEESG_EEENS5_IJSG_SB_EEEEEEEvNS4_8identityES13_NS14_IS16_S18_NSU_INS5_IJSG_S19_EEENS5_IJSB_SG_EEEEEEENS4_9Copy_AtomIJNS4_39AutoVectorizingCopyWithAssumedAlignmentILi128EEESK_EEES1E_EENS_8epilogue10collective6detail29Sm90TmaWarpSpecializedAdapterINS1P_15DefaultEpilogueISI_SJ_SJ_NS1O_6thread17LinearCombinationISI_Li1EffLNS1T_9ScaleType4KindE0ELNS_15FloatRoundStyleE2ESI_EENS1_15EpilogueDefaultEEEEEvvEEEEvNT_6ParamsE:
        .type           _ZN7cutlass13device_kernelINS_4gemm6kernel13GemmUniversalIN4cute5tupleIJiiiiEEENS1_10collective13CollectiveMmaINS1_39MainloopSm90TmaGmmaRmemAWarpSpecializedILi4ENS5_IJNS4_1CILi1EEESB_SB_EEENS1_35KernelTmaWarpSpecializedCooperativeEEENS5_IJNSA_ILi256EEENSA_ILi128EEESG_EEENS_12float_e4m3_tENS5_IJlSB_lEEENS_12float_e5m2_tENS5_IJSB_llEEENS4_8TiledMMAINS4_8MMA_AtomIJNS4_4SM904GMMA31MMA_64x128x32_F32E5M2E4M3_RS_TNILNSP_7ScaleInE1ELSR_1EEEEEENS4_6LayoutINS5_IJNSA_ILi2EEESB_SB_EEENS5_IJSB_NSA_ILi0EEESX_EEEEENS5_IJNS4_10UnderscoreES10_S10_EEEEENS4_13SM90_TMA_LOADENS4_14ComposedLayoutINS4_7SwizzleILi3ELi4ELi3EEENS4_18smem_ptr_flag_bitsILi8EEENSU_INS5_IJNSA_ILi8EEESG_EEENS5_IJSG_SB_EEEEEEEvNS4_8identityES13_NS14_IS16_S18_NSU_INS5_IJSG_S19_EEENS5_IJSB_SG_EEEEEEENS4_9Copy_AtomIJNS4_39AutoVectorizingCopyWithAssumedAlignmentILi128EEESK_EEES1E_EENS_8epilogue10collective6detail29Sm90TmaWarpSpecializedAdapterINS1P_15DefaultEpilogueISI_SJ_SJ_NS1O_6thread17LinearCombinationISI_Li1EffLNS1T_9ScaleType4KindE0ELNS_15FloatRoundStyleE2ESI_EENS1_15EpilogueDefaultEEEEEvvEEEEvNT_6ParamsE,@function
        .size           _ZN7cutlass13device_kernelINS_4gemm6kernel13GemmUniversalIN4cute5tupleIJiiiiEEENS1_10collective13CollectiveMmaINS1_39MainloopSm90TmaGmmaRmemAWarpSpecializedILi4ENS5_IJNS4_1CILi1EEESB_SB_EEENS1_35KernelTmaWarpSpecializedCooperativeEEENS5_IJNSA_ILi256EEENSA_ILi128EEESG_EEENS_12float_e4m3_tENS5_IJlSB_lEEENS_12float_e5m2_tENS5_IJSB_llEEENS4_8TiledMMAINS4_8MMA_AtomIJNS4_4SM904GMMA31MMA_64x128x32_F32E5M2E4M3_RS_TNILNSP_7ScaleInE1ELSR_1EEEEEENS4_6LayoutINS5_IJNSA_ILi2EEESB_SB_EEENS5_IJSB_NSA_ILi0EEESX_EEEEENS5_IJNS4_10UnderscoreES10_S10_EEEEENS4_13SM90_TMA_LOADENS4_14ComposedLayoutINS4_7SwizzleILi3ELi4ELi3EEENS4_18smem_ptr_flag_bitsILi8EEENSU_INS5_IJNSA_ILi8EEESG_EEENS5_IJSG_SB_EEEEEEEvNS4_8identityES13_NS14_IS16_S18_NSU_INS5_IJSG_S19_EEENS5_IJSB_SG_EEEEEEENS4_9Copy_AtomIJNS4_39AutoVectorizingCopyWithAssumedAlignmentILi128EEESK_EEES1E_EENS_8epilogue10collective6detail29Sm90TmaWarpSpecializedAdapterINS1P_15DefaultEpilogueISI_SJ_SJ_NS1O_6thread17LinearCombinationISI_Li1EffLNS1T_9ScaleType4KindE0ELNS_15FloatRoundStyleE2ESI_EENS1_15EpilogueDefaultEEEEEvvEEEEvNT_6ParamsE,(.L_x_341 - _ZN7cutlass13device_kernelINS_4gemm6kernel13GemmUniversalIN4cute5tupleIJiiiiEEENS1_10collective13CollectiveMmaINS1_39MainloopSm90TmaGmmaRmemAWarpSpecializedILi4ENS5_IJNS4_1CILi1EEESB_SB_EEENS1_35KernelTmaWarpSpecializedCooperativeEEENS5_IJNSA_ILi256EEENSA_ILi128EEESG_EEENS_12float_e4m3_tENS5_IJlSB_lEEENS_12float_e5m2_tENS5_IJSB_llEEENS4_8TiledMMAINS4_8MMA_AtomIJNS4_4SM904GMMA31MMA_64x128x32_F32E5M2E4M3_RS_TNILNSP_7ScaleInE1ELSR_1EEEEEENS4_6LayoutINS5_IJNSA_ILi2EEESB_SB_EEENS5_IJSB_NSA_ILi0EEESX_EEEEENS5_IJNS4_10UnderscoreES10_S10_EEEEENS4_13SM90_TMA_LOADENS4_14ComposedLayoutINS4_7SwizzleILi3ELi4ELi3EEENS4_18smem_ptr_flag_bitsILi8EEENSU_INS5_IJNSA_ILi8EEESG_EEENS5_IJSG_SB_EEEEEEEvNS4_8identityES13_NS14_IS16_S18_NSU_INS5_IJSG_S19_EEENS5_IJSB_SG_EEEEEEENS4_9Copy_AtomIJNS4_39AutoVectorizingCopyWithAssumedAlignmentILi128EEESK_EEES1E_EENS_8epilogue10collective6detail29Sm90TmaWarpSpecializedAdapterINS1P_15DefaultEpilogueISI_SJ_SJ_NS1O_6thread17LinearCombinationISI_Li1EffLNS1T_9ScaleType4KindE0ELNS_15FloatRoundStyleE2ESI_EENS1_15EpilogueDefaultEEEEEvvEEEEvNT_6ParamsE)
        .other          _ZN7cutlass13device_kernelINS_4gemm6kernel13GemmUniversalIN4cute5tupleIJiiiiEEENS1_10collective13CollectiveMmaINS1_39MainloopSm90TmaGmmaRmemAWarpSpecializedILi4ENS5_IJNS4_1CILi1EEESB_SB_EEENS1_35KernelTmaWarpSpecializedCooperativeEEENS5_IJNSA_ILi256EEENSA_ILi128EEESG_EEENS_12float_e4m3_tENS5_IJlSB_lEEENS_12float_e5m2_tENS5_IJSB_llEEENS4_8TiledMMAINS4_8MMA_AtomIJNS4_4SM904GMMA31MMA_64x128x32_F32E5M2E4M3_RS_TNILNSP_7ScaleInE1ELSR_1EEEEEENS4_6LayoutINS5_IJNSA_ILi2EEESB_SB_EEENS5_IJSB_NSA_ILi0EEESX_EEEEENS5_IJNS4_10UnderscoreES10_S10_EEEEENS4_13SM90_TMA_LOADENS4_14ComposedLayoutINS4_7SwizzleILi3ELi4ELi3EEENS4_18smem_ptr_flag_bitsILi8EEENSU_INS5_IJNSA_ILi8EEESG_EEENS5_IJSG_SB_EEEEEEEvNS4_8identityES13_NS14_IS16_S18_NSU_INS5_IJSG_S19_EEENS5_IJSB_SG_EEEEEEENS4_9Copy_AtomIJNS4_39AutoVectorizingCopyWithAssumedAlignmentILi128EEESK_EEES1E_EENS_8epilogue10collective6detail29Sm90TmaWarpSpecializedAdapterINS1P_15DefaultEpilogueISI_SJ_SJ_NS1O_6thread17LinearCombinationISI_Li1EffLNS1T_9ScaleType4KindE0ELNS_15FloatRoundStyleE2ESI_EENS1_15EpilogueDefaultEEEEEvvEEEEvNT_6ParamsE,@"STO_CUDA_ENTRY STV_DEFAULT"
_ZN7cutlass13device_kernelINS_4gemm6kernel13GemmUniversalIN4cute5tupleIJiiiiEEENS1_10collective13CollectiveMmaINS1_39MainloopSm90TmaGmmaRmemAWarpSpecializedILi4ENS5_IJNS4_1CILi1EEESB_SB_EEENS1_35KernelTmaWarpSpecializedCooperativeEEENS5_IJNSA_ILi256EEENSA_ILi128EEESG_EEENS_12float_e4m3_tENS5_IJlSB_lEEENS_12float_e5m2_tENS5_IJSB_llEEENS4_8TiledMMAINS4_8MMA_AtomIJNS4_4SM904GMMA31MMA_64x128x32_F32E5M2E4M3_RS_TNILNSP_7ScaleInE1ELSR_1EEEEEENS4_6LayoutINS5_IJNSA_ILi2EEESB_SB_EEENS5_IJSB_NSA_ILi0EEESX_EEEEENS5_IJNS4_10UnderscoreES10_S10_EEEEENS4_13SM90_TMA_LOADENS4_14ComposedLayoutINS4_7SwizzleILi3ELi4ELi3EEENS4_18smem_ptr_flag_bitsILi8EEENSU_INS5_IJNSA_ILi8EEESG_EEENS5_IJSG_SB_EEEEEEEvNS4_8identityES13_NS14_IS16_S18_NSU_INS5_IJSG_S19_EEENS5_IJSB_SG_EEEEEEENS4_9Copy_AtomIJNS4_39AutoVectorizingCopyWithAssumedAlignmentILi128EEESK_EEES1E_EENS_8epilogue10collective6detail29Sm90TmaWarpSpecializedAdapterINS1P_15DefaultEpilogueISI_SJ_SJ_NS1O_6thread17LinearCombinationISI_Li1EffLNS1T_9ScaleType4KindE0ELNS_15FloatRoundStyleE2ESI_EENS1_15EpilogueDefaultEEEEEvvEEEEvNT_6ParamsE:
[----:B------:R-:W0:Y:S01]  /*0000*/  LDC R1, c[0x0][0x28] ;  /* 0x00000a00ff017b82 */ /* 0x000e220000000800 */
[----:B------:R-:W1:Y:S01]  /*0010*/  S2R R18, SR_TID.X ;  /* 0x0000000000127919 */ /* 0x000e620000002100 */
[----:B------:R-:W-:Y:S01]  /*0020*/  ELECT P0, URZ, PT ;  /* 0x00000000003f782f */ /* 0x000fe20003800000 */
[----:B------:R-:W-:Y:S01]  /*0030*/  BSSY B0, `(.L_x_0) ;  /* 0x0000015000007945 */ /* 0x000fe20003800000 */
[--C-:B-1----:R-:W-:Y:S02]  /*0040*/  SHF.R.U32.HI R0, RZ, 0x5, R18.reuse ;  /* 0x00000005ff007819 */ /* 0x102fe40000011612 */
[----:B------:R-:W-:-:S03]  /*0050*/  SHF.R.U32.HI R2, RZ, 0x7, R18 ;  /* 0x00000007ff027819 */ /* 0x000fc60000011612 */
[----:B------:R-:W1:Y:S04]  /*0060*/  SHFL.IDX PT, R3, R0, RZ, 0x1f ;  /* 0x00001fff00037589 */ /* 0x000e6800000e0000 */
[----:B------:R-:W2:Y:S01]  /*0070*/  SHFL.IDX PT, R2, R2, RZ, 0x1f ;  /* 0x00001fff02027589 */ /* 0x000ea200000e0000 */
[----:B-1----:R-:W-:Y:S02]  /*0080*/  R2UR UR4, R3 ;  /* 0x00000000030472ca */ /* 0x002fe400000e0000 */
[----:B--2---:R-:W-:-:S11]  /*0090*/  R2UR UR6, R2 ;  /* 0x00000000020672ca */ /* 0x004fd600000e0000 */
[----:B------:R-:W-:Y:S02]  /*00a0*/  USHF.R.S32.HI UR5, URZ, 0x1f, UR4 ;  /* 0x0000001f3f057899 */ /* 0x000fe40008011404 */
[----:B------:R-:W-:Y:S02]  /*00b0*/  ISETP.NE.OR P0, PT, RZ, UR4, !P0 ;  /* 0x00000004ff007c0c */ /* 0x000fe4000c705670 */
[----:B------:R-:W-:-:S04]  /*00c0*/  ULEA.HI UR5, UR5, UR4, URZ, 0x2 ;  /* 0x0000000405057291 */ /* 0x000fc8000f8f103f */
[----:B------:R-:W-:-:S04]  /*00d0*/  ULOP3.LUT UR5, UR5, 0xfffffffc, URZ, 0xc0, !UPT ;  /* 0xfffffffc05057892 */ /* 0x000fc8000f8ec03f */
[----:B------:R-:W-:-:S03]  /*00e0*/  UIADD3 UR8, UR4, -UR5, URZ ;  /* 0x8000000504087290 */ /* 0x000fc6000fffe03f */
[----:B0-----:R-:W-:Y:S09]  /*00f0*/  @P0 BRA `(.L_x_1) ;  /* 0x0000000000200947 */ /* 0x001ff20003800000 */
[----:B------:R-:W-:Y:S02]  /*0100*/  ULDC.64 UR4, c[0x0][0x198] ;  /* 0x0000660000047ab9 */ /* 0x000fe40000000a00 */
[----:B------:R-:W-:Y:S02]  /*0110*/  UIADD3 UR10, UP0, UR4, 0xf0, URZ ;  /* 0x000000f0040a7890 */ /* 0x000fe4000ff1e03f */
[----:B------:R-:W-:Y:S02]  /*0120*/  UIADD3 UR4, UP1, UR4, 0x1f0, URZ ;  /* 0x000001f004047890 */ /* 0x000fe4000ff3e03f */
[----:B------:R-:W-:Y:S02]  /*0130*/  UIADD3.X UR11, URZ, UR5, URZ, UP0, !UPT ;  /* 0x000000053f0b7290 */ /* 0x000fe400087fe43f */
[----:B------:R-:W-:-:S07]  /*0140*/  UIADD3.X UR5, URZ, UR5, URZ, UP1, !UPT ;  /* 0x000000053f057290 */ /* 0x000fce0008ffe43f */
[----:B------:R0:W-:Y:S02]  /*0150*/  UTMACCTL.PF [UR10] ;  /* 0x000000000a0079b9 */ /* 0x0001e40008040000 */
[----:B------:R0:W-:Y:S02]  /*0160*/  UTMACCTL.PF [UR4] ;  /* 0x00000000040079b9 */ /* 0x0001e40008040000 */
[----:B0-----:R-:W-:Y:S01]  /*0170*/  NOP ;  /* 0x0000000000007918 */ /* 0x001fe20000000000 */
.L_x_1:
[----:B------:R-:W-:Y:S05]  /*0180*/  BSYNC B0 ;  /* 0x0000000000007941 */ /* 0x000fea0003800000 */
.L_x_0:
[----:B------:R-:W0:Y:S01]  /*0190*/  SHFL.IDX PT, R2, R0, RZ, 0x1f ;  /* 0x00001fff00027589 */ /* 0x000e2200000e0000 */
[----:B------:R-:W-:Y:S01]  /*01a0*/  UISETP.NE.AND UP0, UPT, UR8, 0x3, UPT ;  /* 0x000000030800788c */ /* 0x000fe2000bf05270 */
[----:B------:R-:W-:Y:S01]  /*01b0*/  ISETP.NE.AND P1, PT, RZ, UR6, PT ;  /* 0x00000006ff007c0c */ /* 0x000fe2000bf25270 */
[----:B------:R-:W-:Y:S02]  /*01c0*/  UIADD3 UR10, UR6, -0x1, URZ ;  /* 0xffffffff060a7890 */ /* 0x000fe4000fffe03f */
[----:B------:R-:W-:Y:S02]  /*01d0*/  UISETP.EQ.OR UP0, UPT, UR8, URZ, !UP0 ;  /* 0x0000003f0800728c */ /* 0x000fe4000c702670 */
[----:B------:R-:W-:Y:S02]  /*01e0*/  UISETP.GE.U32.AND UP1, UPT, UR10, 0x2, UPT ;  /* 0x000000020a00788c */ /* 0x000fe4000bf26070 */
[----:B------:R-:W-:-:S04]  /*01f0*/  UISETP.EQ.AND UP0, UPT, UR6, URZ, UP0 ;  /* 0x0000003f0600728c */ /* 0x000fc80008702270 */
[----:B------:R-:W-:-:S04]  /*0200*/  USEL UR42, URZ, 0x1, !UP0 ;  /* 0x000000013f2a7887 */ /* 0x000fc8000c000000 */
[----:B------:R-:W-:Y:S01]  /*0210*/  USEL UR42, UR42, 0x2, UP1 ;  /* 0x000000022a2a7887 */ /* 0x000fe20008800000 */
[----:B0-----:R-:W-:-:S13]  /*0220*/  ISETP.NE.AND P0, PT, R2, RZ, PT ;  /* 0x000000ff0200720c */ /* 0x001fda0003f05270 */
[----:B------:R-:W-:Y:S05]  /*0230*/  @P0 BRA `(.L_x_2) ;  /* 0x0000000000580947 */ /* 0x000fea0003800000 */
[----:B------:R-:W0:Y:S01]  /*0240*/  S2UR UR9, SR_CgaCtaId ;  /* 0x00000000000979c3 */ /* 0x000e220000008800 */
[----:B------:R-:W-:Y:S01]  /*0250*/  UMOV UR4, 0x400 ;  /* 0x0000040000047882 */ /* 0x000fe20000000000 */
[----:B------:R-:W-:Y:S01]  /*0260*/  UMOV UR5, 0x1 ;  /* 0x0000000100057882 */ /* 0x000fe20000000000 */
[----:B------:R-:W-:Y:S01]  /*0270*/  UMOV UR6, 0x100 ;  /* 0x0000010000067882 */ /* 0x000fe20000000000 */
[----:B------:R-:W-:Y:S01]  /*0280*/  ELECT P0, URZ, PT ;  /* 0x00000000003f782f */ /* 0x000fe20003800000 */
[----:B------:R-:W-:-:S04]  /*0290*/  UIADD3 UR6, -UR6, 0x100000, URZ ;  /* 0x0010000006067890 */ /* 0x000fc8000fffe13f */
[----:B------:R-:W-:Y:S02]  /*02a0*/  USHF.L.U32 UR7, UR6, 0xb, URZ ;  /* 0x0000000b06077899 */ /* 0x000fe4000800063f */
[----:B------:R-:W-:Y:S02]  /*02b0*/  USHF.L.U32 UR6, UR6, 0x1, URZ ;  /* 0x0000000106067899 */ /* 0x000fe4000800063f */
[----:B0-----:R-:W-:Y:S02]  /*02c0*/  ULEA UR9, UR9, UR4, 0x18 ;  /* 0x0000000409097291 */ /* 0x001fe4000f8ec03f */
[----:B------:R-:W-:-:S04]  /*02d0*/  UIADD3 UR4, -UR5, 0x100000, URZ ;  /* 0x0010000005047890 */ /* 0x000fc8000fffe13f */
[----:B------:R-:W-:Y:S02]  /*02e0*/  USHF.L.U32 UR5, UR4, 0xb, URZ ;  /* 0x0000000b04057899 */ /* 0x000fe4000800063f */
[----:B------:R-:W-:Y:S01]  /*02f0*/  USHF.L.U32 UR4, UR4, 0x1, URZ ;  /* 0x0000000104047899 */ /* 0x000fe2000800063f */
[----:B------:R-:W0:Y:S11]  /*0300*/  FENCE.VIEW.ASYNC.S ;  /* 0x00000000000073c6 */ /* 0x000e360000000000 */
[----:B0-----:R0:W1:Y:S01]  /*0310*/  SYNCS.EXCH.64 URZ, [UR9], UR4 ;  /* 0x00000004093f75b2 */ /* 0x0010620008000100 */
[----:B------:R0:W2:Y:S01]  /*0320*/  SYNCS.EXCH.64 URZ, [UR9+0x20], UR6 ;  /* 0x00002006093f75b2 */ /* 0x0000a20008000100 */
[----:B------:R0:W3:Y:S01]  /*0330*/  SYNCS.EXCH.64 URZ, [UR9+0x8], UR4 ;  /* 0x00000804093f75b2 */ /* 0x0000e20008000100 */
[----:B------:R0:W4:Y:S01]  /*0340*/  SYNCS.EXCH.64 URZ, [UR9+0x28], UR6 ;  /* 0x00002806093f75b2 */ /* 0x0001220008000100 */
[----:B------:R0:W0:Y:S01]  /*0350*/  SYNCS.EXCH.64 URZ, [UR9+0x10], UR4 ;  /* 0x00001004093f75b2 */ /* 0x0000220008000100 */
[----:B------:R0:W0:Y:S01]  /*0360*/  SYNCS.EXCH.64 URZ, [UR9+0x30], UR6 ;  /* 0x00003006093f75b2 */ /* 0x0000220008000100 */
[----:B------:R0:W0:Y:S01]  /*0370*/  SYNCS.EXCH.64 URZ, [UR9+0x18], UR4 ;  /* 0x00001804093f75b2 */ /* 0x0000220008000100 */
[----:B------:R0:W0:Y:S01]  /*0380*/  SYNCS.EXCH.64 URZ, [UR9+0x38], UR6 ;  /* 0x00003806093f75b2 */ /* 0x0000220008000100 */
[----:B------:R-:W-:Y:S01]  /*0390*/  NOP ;  /* 0x0000000000007918 */ /* 0x000fe20000000000 */
.L_x_2:
[----:B------:R-:W5:Y:S01]  /*03a0*/  SHFL.IDX PT, R0, R0, RZ, 0x1f ;  /* 0x00001fff00007589 */ /* 0x000f6200000e0000 */
[----:B------:R-:W1:Y:S01]  /*03b0*/  LDC R2, c[0x0][0x65c] ;  /* 0x00019700ff027b82 */ /* 0x000e620000000800 */
[----:B------:R-:W-:Y:S01]  /*03c0*/  ELECT P0, URZ, PT ;  /* 0x00000000003f782f */ /* 0x000fe20003800000 */
[----:B------:R-:W-:Y:S01]  /*03d0*/  NOP ;  /* 0x0000000000007918 */ /* 0x000fe20000000000 */
[----:B------:R-:W2:Y:S01]  /*03e0*/  S2R R4, SR_CTAID.X ;  /* 0x0000000000047919 */ /* 0x000ea20000002500 */
[----:B0-----:R-:W-:Y:S01]  /*03f0*/  UMOV UR4, 0x20 ;  /* 0x0000002000047882 */ /* 0x001fe20000000000 */
[----:B------:R-:W-:Y:S01]  /*0400*/  IMAD.MOV.U32 R5, RZ, RZ, RZ ;  /* 0x000000ffff057224 */ /* 0x000fe200078e00ff */
[----:B------:R-:W-:Y:S01]  /*0410*/  NOP ;  /* 0x0000000000007918 */ /* 0x000fe20000000000 */
[----:B-----5:R-:W-:Y:S02]  /*0420*/  ISETP.NE.OR P0, PT, R0, RZ, !P0 ;  /* 0x000000ff0000720c */ /* 0x020fe40004705670 */
[----:B-1----:R-:W-:Y:S01]  /*0430*/  ISETP.NE.AND P2, PT, R2, 0x1, PT ;  /* 0x000000010200780c */ /* 0x002fe20003f45270 */
[----:B------:R-:W0:Y:S03]  /*0440*/  S2R R0, SR_CTAID.Y ;  /* 0x0000000000007919 */ /* 0x000e260000002600 */
[----:B------:R-:W-:-:S07]  /*0450*/  P2R R3, PR, RZ, 0x4 ;  /* 0x00000004ff037803 */ /* 0x000fce0000000000 */
[----:B------:R-:W-:Y:S01]  /*0460*/  VOTEU.ALL UP0, P0 ;  /* 0x00000000003f7886 */ /* 0x000fe20000000000 */
[----:B------:R-:W-:Y:S01]  /*0470*/  VOTEU.ALL UP1, P0 ;  /* 0x00000000003f7886 */ /* 0x000fe20000020000 */
[----:B------:R-:W2:Y:S01]  /*0480*/  @P2 LDC R17, c[0x0][0x10] ;  /* 0x00000400ff112b82 */ /* 0x000ea20000000800 */
[----:B------:R-:W-:Y:S02]  /*0490*/  @P2 IMAD.MOV.U32 R7, RZ, RZ, RZ ;  /* 0x000000ffff072224 */ /* 0x000fe400078e00ff */
[----:B------:R-:W-:Y:S01]  /*04a0*/  @!UP0 UMOV UR6, 0x400 ;  /* 0x0000040000068882 */ /* 0x000fe20000000000 */
[----:B------:R-:W-:-:S04]  /*04b0*/  @!UP0 UIADD3 UR4, -UR4, 0x100000, URZ ;  /* 0x0010000004048890 */ /* 0x000fc8000fffe13f */
[----:B------:R-:W-:Y:S02]  /*04c0*/  @!UP0 USHF.L.U32 UR5, UR4, 0xb, URZ ;  /* 0x0000000b04058899 */ /* 0x000fe4000800063f */
[----:B------:R-:W-:Y:S01]  /*04d0*/  @!UP0 USHF.L.U32 UR4, UR4, 0x1, URZ ;  /* 0x0000000104048899 */ /* 0x000fe2000800063f */
[----:B------:R-:W-:Y:S01]  /*04e0*/  @P2 IMAD.MOV.U32 R9, RZ, RZ, RZ ;  /* 0x000000ffff092224 */ /* 0x000fe200078e00ff */
[----:B------:R-:W1:Y:S08]  /*04f0*/  @!UP0 S2UR UR7, SR_CgaCtaId ;  /* 0x00000000000789c3 */ /* 0x000e700000008800 */
[----:B------:R-:W5:Y:S01]  /*0500*/  @!P2 LDC R3, c[0x0][0xc] ;  /* 0x00000300ff03ab82 */ /* 0x000f620000000800 */
[----:B0-----:R-:W-:-:S04]  /*0510*/  @P2 IMAD.MOV.U32 R6, RZ, RZ, R0 ;  /* 0x000000ffff062224 */ /* 0x001fc800078e0000 */
[----:B--2---:R-:W-:-:S04]  /*0520*/  @P2 IMAD.WIDE.U32 R16, R4, R17, R6 ;  /* 0x0000001104102225 */ /* 0x004fc800078e0006 */
[----:B------:R-:W-:Y:S01]  /*0530*/  @P2 IMAD.IADD R17, R17, 0x1, R9 ;  /* 0x0000000111112824 */ /* 0x000fe200078e0209 */
[----:B-1----:R-:W-:Y:S01]  /*0540*/  @!UP0 ULEA UR6, UR7, UR6, 0x18 ;  /* 0x0000000607068291 */ /* 0x002fe2000f8ec03f */
[----:B------:R-:W-:Y:S01]  /*0550*/  VOTEU.ALL UP0, P0 ;  /* 0x00000000003f7886 */ /* 0x000fe20000000000 */
[----:B-----5:R-:W-:Y:S01]  /*0560*/  @!P2 IMAD.WIDE.U32 R6, R3, R0, R4 ;  /* 0x000000000306a225 */ /* 0x020fe200078e0004 */
[----:B------:R-:W0:Y:S09]  /*0570*/  FENCE.VIEW.ASYNC.S ;  /* 0x00000000000073c6 */ /* 0x000e320000000000 */
[----:B0-----:R0:W3:Y:S01]  /*0580*/  @!UP0 SYNCS.EXCH.64 URZ, [UR6+0x50], UR4 ;  /* 0x00005004063f85b2 */ /* 0x0010e20008000100 */
[----:B------:R-:W-:-:S02]  /*0590*/  @!P2 IMAD.MOV.U32 R16, RZ, RZ, R6 ;  /* 0x000000ffff10a224 */ /* 0x000fc400078e0006 */
[----:B------:R-:W-:Y:S01]  /*05a0*/  @!P2 IMAD.MOV.U32 R17, RZ, RZ, R7 ;  /* 0x000000ffff11a224 */ /* 0x000fe200078e0007 */
[----:B------:R0:W3:Y:S01]  /*05b0*/  @!UP1 SYNCS.EXCH.64 URZ, [UR6+0x58], UR4 ;  /* 0x00005804063f95b2 */ /* 0x0000e20008000100 */
[----:B------:R-:W-:Y:S01]  /*05c0*/  NOP ;  /* 0x0000000000007918 */ /* 0x000fe20000000000 */
[----:B---34-:R-:W-:Y:S06]  /*05d0*/  BAR.SYNC.DEFER_BLOCKING 0x0 ;  /* 0x0000000000007b1d */ /* 0x018fec0000010000 */
[----:B------:R-:W-:Y:S05]  /*05e0*/  @!P1 BRA `(.L_x_3) ;  /* 0x000000dc00a49947 */ /* 0x000fea0003800000 */
[----:B------:R-:W-:-:S06]  /*05f0*/  UISETP.GT.U32.AND UP0, UPT, UR10, 0x1, UPT ;  /* 0x000000010a00788c */ /* 0x000fcc000bf04070 */
[----:B------:R-:W-:-:S13]  /*0600*/  PLOP3.LUT P0, PT, PT, PT, UP0, 0x80, 0x0 ;  /* 0x000000000000781c */ /* 0x000fda0003f0f008 */
[----:B0-----:R-:W-:Y:S05]  /*0610*/  @P0 EXIT ;  /* 0x000000000000094d */ /* 0x001fea0003800000 */
[----:B------:R-:W-:Y:S01]  /*0620*/  ULDC.64 UR4, c[0x0][0x650] ;  /* 0x0001940000047ab9 */ /* 0x000fe20000000a00 */
[----:B------:R-:W-:Y:S01]  /*0630*/  PRMT R3, RZ, 0x7610, R3 ;  /* 0x00007610ff037816 */ /* 0x000fe20000000003 */
[----:B------:R-:W-:Y:S01]  /*0640*/  IMAD.MOV.U32 R152, RZ, RZ, -0x1 ;  /* 0xffffffffff987424 */ /* 0x000fe200078e00ff */
[----:B------:R-:W-:Y:S01]  /*0650*/  ISETP.GE.U32.AND P0, PT, R16, UR4, PT ;  /* 0x0000000410007c0c */ /* 0x000fe2000bf06070 */
[----:B------:R-:W-:Y:S02]  /*0660*/  IMAD.MOV.U32 R23, RZ, RZ, -0x1 ;  /* 0xffffffffff177424 */ /* 0x000fe400078e00ff */
[----:B------:R-:W-:Y:S01]  /*0670*/  IMAD.MOV.U32 R22, RZ, RZ, -0x1 ;  /* 0xffffffffff167424 */ /* 0x000fe200078e00ff */
[----:B------:R-:W-:-:S13]  /*0680*/  ISETP.GE.U32.AND.EX P0, PT, R17, UR5, PT, P0 ;  /* 0x0000000511007c0c */ /* 0x000fda000bf06100 */
[----:B------:R-:W-:Y:S05]  /*0690*/  @P0 BRA `(.L_x_4) ;  /* 0x0000000400580947 */ /* 0x000fea0003800000 */
[----:B------:R-:W0:Y:S01]  /*06a0*/  LDC.64 R14, c[0x0][0x628] ;  /* 0x00018a00ff0e7b82 */ /* 0x000e220000000a00 */
[----:B------:R-:W-:Y:S02]  /*06b0*/  IMAD.MOV.U32 R6, RZ, RZ, R16 ;  /* 0x000000ffff067224 */ /* 0x000fe400078e0010 */
[----:B------:R-:W-:-:S05]  /*06c0*/  IMAD.MOV.U32 R7, RZ, RZ, R17 ;  /* 0x000000ffff077224 */ /* 0x000fca00078e0011 */
[----:B------:R-:W1:Y:S08]  /*06d0*/  LDC R12, c[0x0][0x630] ;  /* 0x00018c00ff0c7b82 */ /* 0x000e700000000800 */
[----:B------:R-:W2:Y:S01]  /*06e0*/  LDC.64 R20, c[0x0][0x620] ;  /* 0x00018800ff147b82 */ /* 0x000ea20000000a00 */
[----:B0-----:R-:W-:-:S04]  /*06f0*/  ISETP.NE.U32.AND P0, PT, R14, RZ, PT ;  /* 0x000000ff0e00720c */ /* 0x001fc80003f05070 */
[----:B------:R-:W-:-:S13]  /*0700*/  ISETP.NE.AND.EX P0, PT, R15, RZ, PT, P0 ;  /* 0x000000ff0f00720c */ /* 0x000fda0003f05300 */
[----:B-12---:R-:W-:Y:S05]  /*0710*/  @!P0 BRA `(.L_x_5) ;  /* 0x0000000000288947 */ /* 0x006fea0003800000 */
[----:B------:R-:W0:Y:S02]  /*0720*/  LDC R3, c[0x0][0x634] ;  /* 0x00018d00ff037b82 */ /* 0x000e240000000800 */
[----:B0-----:R-:W-:-:S05]  /*0730*/  IADD3 R3, P0, R16, R3, RZ ;  /* 0x0000000310037210 */ /* 0x001fca0007f1e0ff */
[----:B------:R-:W-:-:S04]  /*0740*/  IMAD.X R13, RZ, RZ, R17, P0 ;  /* 0x000000ffff0d7224 */ /* 0x000fc800000e0611 */
[----:B------:R-:W-:-:S04]  /*0750*/  IMAD.WIDE.U32 R6, R13, R14, RZ ;  /* 0x0000000e0d067225 */ /* 0x000fc800078e00ff */
[----:B------:R-:W-:-:S04]  /*0760*/  IMAD.WIDE.U32 R8, P0, R3, R15, R6 ;  /* 0x0000000f03087225 */ /* 0x000fc80007800006 */
[----:B------:R-:W-:-:S04]  /*0770*/  IMAD.WIDE.U32 R6, R3, R14, RZ ;  /* 0x0000000e03067225 */ /* 0x000fc800078e00ff */
[----:B------:R-:W-:Y:S01]  /*0780*/  IMAD.X R11, RZ, RZ, RZ, P0 ;  /* 0x000000ffff0b7224 */ /* 0x000fe200000e06ff */
[----:B------:R-:W-:Y:S01]  /*0790*/  IADD3 RZ, P0, R7, R8, RZ ;  /* 0x0000000807ff7210 */ /* 0x000fe20007f1e0ff */
[----:B------:R-:W-:-:S04]  /*07a0*/  IMAD.MOV.U32 R10, RZ, RZ, R9 ;  /* 0x000000ffff0a7224 */ /* 0x000fc800078e0009 */
[----:B------:R-:W-:-:S08]  /*07b0*/  IMAD.WIDE.U32.X R6, R13, R15, R10, P0 ;  /* 0x0000000f0d067225 */ /* 0x000fd000000e040a */
.L_x_5:
[-CC-:B------:R-:W-:Y:S01]  /*07c0*/  SHF.R.U64 R24, R6, R12.reuse, R7.reuse ;  /* 0x0000000c06187219 */ /* 0x180fe20000001207 */
[----:B------:R-:W0:Y:S01]  /*07d0*/  LDC R10, c[0x0][0x618] ;  /* 0x00018600ff0a7b82 */ /* 0x000e220000000800 */
[----:B------:R-:W-:Y:S01]  /*07e0*/  SHF.R.U32.HI R5, RZ, R12, R7 ;  /* 0x0000000cff057219 */ /* 0x000fe20000011607 */
[----:B------:R-:W-:Y:S01]  /*07f0*/  ULDC UR4, c[0x0][0x150] ;  /* 0x0000540000047ab9 */ /* 0x000fe20000000800 */
[----:B------:R-:W-:Y:S02]  /*0800*/  IADD3 R9, P0, RZ, -R24, RZ ;  /* 0x80000018ff097210 */ /* 0x000fe40007f1e0ff */
[----:B------:R-:W-:-:S03]  /*0810*/  I2FP.F32.U32 R3, R4 ;  /* 0x0000000400037245 */ /* 0x000fc60000201000 */
[----:B------:R-:W1:Y:S01]  /*0820*/  LDC.64 R22, c[0x0][0x640] ;  /* 0x00019000ff167b82 */ /* 0x000e620000000a00 */
[----:B------:R-:W-:Y:S02]  /*0830*/  IMAD.X R11, RZ, RZ, ~R5, P0 ;  /* 0x000000ffff0b7224 */ /* 0x000fe400000e0e05 */
[----:B------:R-:W-:Y:S01]  /*0840*/  FMUL R3, R3, UR4 ;  /* 0x0000000403037c20 */ /* 0x000fe20008400000 */
[----:B------:R-:W-:Y:S01]  /*0850*/  IMAD.WIDE.U32 R6, R9, R20, R16 ;  /* 0x0000001409067225 */ /* 0x000fe200078e0010 */
[----:B------:R-:W-:-:S03]  /*0860*/  ULDC UR4, c[0x0][0x154] ;  /* 0x0000550000047ab9 */ /* 0x000fc60000000800 */
[----:B------:R-:W-:Y:S01]  /*0870*/  IMAD R8, R11, R20, RZ ;  /* 0x000000140b087224 */ /* 0x000fe200078e02ff */
[----:B------:R-:W2:Y:S01]  /*0880*/  LDC R5, c[0x0][0x144] ;  /* 0x00005100ff057b82 */ /* 0x000ea20000000800 */
[----:B------:R-:W3:Y:S02]  /*0890*/  F2I.U32.TRUNC.NTZ R3, R3 ;  /* 0x0000000300037305 */ /* 0x000ee4000020f000 */
[----:B------:R-:W-:-:S04]  /*08a0*/  IMAD R9, R9, R21, R8 ;  /* 0x0000001509097224 */ /* 0x000fc800078e0208 */
[----:B------:R-:W-:Y:S01]  /*08b0*/  IMAD.IADD R7, R7, 0x1, R9 ;  /* 0x0000000107077824 */ /* 0x000fe200078e0209 */
[----:B------:R-:W4:Y:S01]  /*08c0*/  LDC R12, c[0x0][0x608] ;  /* 0x00018200ff0c7b82 */ /* 0x000f220000000800 */
[----:B------:R-:W-:-:S03]  /*08d0*/  IMAD.MOV.U32 R9, RZ, RZ, -0x1 ;  /* 0xffffffffff097424 */ /* 0x000fc600078e00ff */
[----:B0-----:R-:W-:Y:S02]  /*08e0*/  SHF.R.U64 R14, R6, R10, R7 ;  /* 0x0000000a060e7219 */ /* 0x001fe40000001207 */
[----:B------:R-:W-:Y:S02]  /*08f0*/  I2FP.F32.U32 R6, R0 ;  /* 0x0000000000067245 */ /* 0x000fe40000201000 */
[----:B------:R-:W0:Y:S01]  /*0900*/  LDC R20, c[0x0][0x658] ;  /* 0x00019600ff147b82 */ /* 0x000e220000000800 */
[----:B-1----:R-:W-:Y:S01]  /*0910*/  ISETP.NE.U32.AND P0, PT, R22, RZ, PT ;  /* 0x000000ff1600720c */ /* 0x002fe20003f05070 */
[----:B---3--:R-:W-:Y:S01]  /*0920*/  IMAD.MOV R8, RZ, RZ, -R3 ;  /* 0x000000ffff087224 */ /* 0x008fe200078e0a03 */
[----:B------:R-:W-:Y:S01]  /*0930*/  SHF.R.U32.HI R7, RZ, R10, R7 ;  /* 0x0000000aff077219 */ /* 0x000fe20000011607 */
[----:B------:R-:W-:Y:S01]  /*0940*/  FMUL R6, R6, UR4 ;  /* 0x0000000406067c20 */ /* 0x000fe20008400000 */
[----:B------:R-:W-:-:S03]  /*0950*/  ISETP.NE.AND.EX P0, PT, R23, RZ, PT, P0 ;  /* 0x000000ff1700720c */ /* 0x000fc60003f05300 */
[----:B------:R-:W1:Y:S01]  /*0960*/  LDC R13, c[0x0][0x148] ;  /* 0x00005200ff0d7b82 */ /* 0x000e620000000800 */
[----:B--2---:R-:W-:-:S07]  /*0970*/  IMAD R3, R5, R8, R4 ;  /* 0x0000000805037224 */ /* 0x004fce00078e0204 */
[----:B------:R-:W2:Y:S01]  /*0980*/  LDC R19, c[0x0][0x600] ;  /* 0x00018000ff137b82 */ /* 0x000ea20000000800 */
[-CC-:B----4-:R-:W-:Y:S02]  /*0990*/  SHF.R.U64 R26, R14, R12.reuse, R7.reuse ;  /* 0x0000000c0e1a7219 */ /* 0x190fe40000001207 */
[----:B------:R-:W-:Y:S01]  /*09a0*/  SHF.R.U32.HI R5, RZ, R12, R7 ;  /* 0x0000000cff057219 */ /* 0x000fe20000011607 */
[----:B------:R-:W-:Y:S01]  /*09b0*/  IMAD.MOV.U32 R7, RZ, RZ, 0x1 ;  /* 0x00000001ff077424 */ /* 0x000fe200078e00ff */
[----:B------:R3:W4:Y:S03]  /*09c0*/  F2I.U32.TRUNC.NTZ R12, R6 ;  /* 0x00000006000c7305 */ /* 0x000726000020f000 */
[----:B------:R-:W1:Y:S01]  /*09d0*/  LDC R21, c[0x0][0x648] ;  /* 0x00019200ff157b82 */ /* 0x000e620000000800 */
[-C--:B0-----:R-:W-:Y:S02]  /*09e0*/  SHF.L.U32 R4, R9, R20.reuse, RZ ;  /* 0x0000001409047219 */ /* 0x081fe400000006ff */
[----:B------:R-:W-:-:S02]  /*09f0*/  SHF.R.U64 R28, R26, R20, R5 ;  /* 0x000000141a1c7219 */ /* 0x000fc40000001205 */
[----:B------:R-:W-:Y:S02]  /*0a00*/  LOP3.LUT R11, RZ, R4, RZ, 0x33, !PT ;  /* 0x00000004ff0b7212 */ /* 0x000fe400078e33ff */
[-C--:B------:R-:W-:Y:S01]  /*0a10*/  SHF.R.U32.HI R5, RZ, R20.reuse, R5 ;  /* 0x00000014ff057219 */ /* 0x080fe20000011605 */
[----:B------:R-:W0:Y:S01]  /*0a20*/  LDC R25, c[0x0][0x638] ;  /* 0x00018e00ff197b82 */ /* 0x000e220000000800 */
[----:B------:R-:W-:Y:S01]  /*0a30*/  SHF.L.U32 R10, R7, R20, RZ ;  /* 0x00000014070a7219 */ /* 0x000fe200000006ff */
[----:B------:R-:W-:-:S06]  /*0a40*/  IMAD.MOV.U32 R4, RZ, RZ, R28 ;  /* 0x000000ffff047224 */ /* 0x000fcc00078e001c */
[----:B------:R-:W0:Y:S01]  /*0a50*/  LDC R152, c[0x0][0x610] ;  /* 0x00018400ff987b82 */ /* 0x000e220000000800 */
[----:B---34-:R-:W-:Y:S05]  /*0a60*/  @!P0 BRA `(.L_x_6) ;  /* 0x0000000000288947 */ /* 0x018fea0003800000 */
[----:B------:R-:W3:Y:S02]  /*0a70*/  LDC R9, c[0x0][0x64c] ;  /* 0x00019300ff097b82 */ /* 0x000ee40000000800 */
[----:B---3--:R-:W-:-:S05]  /*0a80*/  IADD3 R9, P0, R28, R9, RZ ;  /* 0x000000091c097210 */ /* 0x008fca0007f1e0ff */
        /* <DEDUP_REMOVED lines=8> */
.L_x_6:
[----:B-1----:R-:W-:Y:S01]  /*0b10*/  SHF.R.U64 R4, R4, R21, R5 ;  /* 0x0000001504047219 */ /* 0x002fe20000001205 */
[----:B--2---:R-:W-:Y:S01]  /*0b20*/  VIADD R5, R19, 0xffffffff ;  /* 0xffffffff13057836 */ /* 0x004fe20000000000 */
[----:B------:R-:W-:Y:S01]  /*0b30*/  LOP3.LUT R11, R26, R11, RZ, 0xc0, !PT ;  /* 0x0000000b1a0b7212 */ /* 0x000fe200078ec0ff */
[----:B------:R-:W-:Y:S02]  /*0b40*/  IMAD.MOV R12, RZ, RZ, -R12 ;  /* 0x000000ffff0c7224 */ /* 0x000fe400078e0a0c */
[----:B------:R-:W-:Y:S01]  /*0b50*/  IMAD.MOV R6, RZ, RZ, -R4 ;  /* 0x000000ffff067224 */ /* 0x000fe200078e0a04 */
[----:B------:R-:W-:Y:S01]  /*0b60*/  LOP3.LUT R5, R14, R5, RZ, 0xc0, !PT ;  /* 0x000000050e057212 */ /* 0x000fe200078ec0ff */
[----:B------:R-:W-:Y:S02]  /*0b70*/  @P2 IMAD R3, R13, R12, R0 ;  /* 0x0000000c0d032224 */ /* 0x000fe400078e0200 */
[----:B------:R-:W-:Y:S02]  /*0b80*/  IMAD R10, R10, R4, R11 ;  /* 0x000000040a0a7224 */ /* 0x000fe400078e020b */
[----:B0-----:R-:W-:-:S02]  /*0b90*/  IMAD R0, R6, R25, R28 ;  /* 0x0000001906007224 */ /* 0x001fc400078e021c */
[----:B------:R-:W-:Y:S02]  /*0ba0*/  IMAD R152, R10, R152, R3 ;  /* 0x000000980a987224 */ /* 0x000fe400078e0203 */
[----:B------:R-:W-:Y:S02]  /*0bb0*/  IMAD R5, R0, R19, R5 ;  /* 0x0000001300057224 */ /* 0x000fe400078e0205 */
[----:B------:R-:W-:Y:S02]  /*0bc0*/  IMAD.MOV.U32 R3, RZ, RZ, 0x1 ;  /* 0x00000001ff037424 */ /* 0x000fe400078e00ff */
[----:B------:R-:W-:Y:S01]  /*0bd0*/  IMAD.MOV.U32 R22, RZ, RZ, R24 ;  /* 0x000000ffff167224 */ /* 0x000fe200078e0018 */
[----:B------:R-:W-:Y:S02]  /*0be0*/  SEL R23, R5, R152, !P2 ;  /* 0x0000009805177207 */ /* 0x000fe40005000000 */
[----:B------:R-:W-:-:S07]  /*0bf0*/  SEL R152, R152, R5, !P2 ;  /* 0x0000000598987207 */ /* 0x000fce0005000000 */
.L_x_4:
[----:B------:R-:W-:-:S08]  /*0c00*/  NOP ;  /* 0x0000000000007918 */ /* 0x000fd00000000000 */
[----:B------:R-:W0:Y:S02]  /*0c10*/  USETMAXREG.TRY_ALLOC.CTAPOOL UP0, 0xe8 ;  /* 0x000000e8000079c8 */ /* 0x000e240008000600 */
[----:B0-----:R-:W-:-:S13]  /*0c20*/  PLOP3.LUT P0, PT, PT, PT, UP0, 0x80, 0x0 ;  /* 0x000000000000781c */ /* 0x001fda0003f0f008 */
[----:B------:R-:W-:Y:S05]  /*0c30*/  @!P0 BRA `(.L_x_4) ;  /* 0xfffffffc00f08947 */ /* 0x000fea000383ffff */
[----:B------:R-:W-:Y:S01]  /*0c40*/  ULDC.64 UR4, c[0x0][0x598] ;  /* 0x0001660000047ab9 */ /* 0x000fe20000000a00 */
[----:B------:R-:W-:Y:S01]  /*0c50*/  ULDC.64 UR36, c[0x0][0x208] ;  /* 0x0000820000247ab9 */ /* 0x000fe20000000a00 */
[----:B------:R-:W-:-:S04]  /*0c60*/  ISETP.NE.U32.AND P0, PT, RZ, UR4, PT ;  /* 0x00000004ff007c0c */ /* 0x000fc8000bf05070 */
[----:B------:R-:W-:-:S13]  /*0c70*/  ISETP.NE.AND.EX P0, PT, RZ, UR5, PT, P0 ;  /* 0x00000005ff007c0c */ /* 0x000fda000bf05300 */
[----:B------:R-:W-:Y:S05]  /*0c80*/  @!P0 BRA `(.L_x_7) ;  /* 0x00000000001c8947 */ /* 0x000fea0003800000 */
[----:B------:R-:W0:Y:S02]  /*0c90*/  LDC.64 R4, c[0x0][0x598] ;  /* 0x00016600ff047b82 */ /* 0x000e240000000a00 */
[----:B0-----:R-:W2:Y:S02]  /*0ca0*/  LDG.E.64 R4, desc[UR36][R4.64] ;  /* 0x0000002404047981 */ /* 0x001ea4000c1e1b00 */
[----:B--2---:R-:W-:-:S04]  /*0cb0*/  ISETP.NE.U32.AND P0, PT, R4, RZ, PT ;  /* 0x000000ff0400720c */ /* 0x004fc80003f05070 */
[----:B------:R-:W-:-:S13]  /*0cc0*/  ISETP.NE.AND.EX P0, PT, R5, RZ, PT, P0 ;  /* 0x000000ff0500720c */ /* 0x000fda0003f05300 */
[----:B------:R-:W-:Y:S05]  /*0cd0*/  @!P0 BRA `(.L_x_7) ;  /* 0x0000000000088947 */ /* 0x000fea0003800000 */
[----:B------:R0:W5:Y:S01]  /*0ce0*/  LD.E R153, desc[UR36][R4.64] ;  /* 0x0000002404997980 */ /* 0x000162000c101900 */
[----:B------:R-:W-:Y:S05]  /*0cf0*/  BRA `(.L_x_8) ;  /* 0x0000000000247947 */ /* 0x000fea0003800000 */
.L_x_7:
[----:B------:R-:W-:Y:S02]  /*0d00*/  ULDC.64 UR4, c[0x0][0x588] ;  /* 0x0001620000047ab9 */ /* 0x000fe40000000a00 */
[----:B------:R-:W-:-:S04]  /*0d10*/  ISETP.NE.U32.AND P0, PT, RZ, UR4, PT ;  /* 0x00000004ff007c0c */ /* 0x000fc8000bf05070 */
[----:B------:R-:W-:-:S13]  /*0d20*/  ISETP.NE.AND.EX P0, PT, RZ, UR5, PT, P0 ;  /* 0x00000005ff007c0c */ /* 0x000fda000bf05300 */
[----:B------:R-:W-:Y:S05]  /*0d30*/  @!P0 BRA `(.L_x_9) ;  /* 0x00000000000c8947 */ /* 0x000fea0003800000 */
[----:B------:R-:W0:Y:S02]  /*0d40*/  LDC.64 R4, c[0x0][0x588] ;  /* 0x00016200ff047b82 */ /* 0x000e240000000a00 */
[----:B0-----:R1:W5:Y:S01]  /*0d50*/  LDG.E R153, desc[UR36][R4.64] ;  /* 0x0000002404997981 */ /* 0x001362000c1e1900 */
[----:B------:R-:W-:Y:S05]  /*0d60*/  BRA `(.L_x_8) ;  /* 0x0000000000087947 */ /* 0x000fea0003800000 */
.L_x_9:
[----:B------:R-:W-:Y:S02]  /*0d70*/  ULDC UR4, c[0x0][0x580] ;  /* 0x0001600000047ab9 */ /* 0x000fe40000000800 */
[----:B------:R-:W-:-:S07]  /*0d80*/  IMAD.U32 R153, RZ, RZ, UR4 ;  /* 0x00000004ff997e24 */ /* 0x000fce000f8e00ff */
.L_x_8:
[----:B------:R-:W-:Y:S02]  /*0d90*/  ULDC.64 UR4, c[0x0][0x5a0] ;  /* 0x0001680000047ab9 */ /* 0x000fe40000000a00 */
[----:B------:R-:W-:-:S04]  /*0da0*/  ISETP.NE.U32.AND P0, PT, RZ, UR4, PT ;  /* 0x00000004ff007c0c */ /* 0x000fc8000bf05070 */
[----:B------:R-:W-:-:S13]  /*0db0*/  ISETP.NE.AND.EX P0, PT, RZ, UR5, PT, P0 ;  /* 0x00000005ff007c0c */ /* 0x000fda000bf05300 */
[----:B------:R-:W-:Y:S05]  /*0dc0*/  @!P0 BRA `(.L_x_10) ;  /* 0x00000000001c8947 */ /* 0x000fea0003800000 */
[----:B01----:R-:W0:Y:S02]  /*0dd0*/  LDC.64 R4, c[0x0][0x5a0] ;  /* 0x00016800ff047b82 */ /* 0x003e240000000a00 */
[----:B0-----:R-:W2:Y:S02]  /*0de0*/  LDG.E.64 R4, desc[UR36][R4.64] ;  /* 0x0000002404047981 */ /* 0x001ea4000c1e1b00 */
[----:B--2---:R-:W-:-:S04]  /*0df0*/  ISETP.NE.U32.AND P0, PT, R4, RZ, PT ;  /* 0x000000ff0400720c */ /* 0x004fc80003f05070 */
[----:B------:R-:W-:-:S13]  /*0e00*/  ISETP.NE.AND.EX P0, PT, R5, RZ, PT, P0 ;  /* 0x000000ff0500720c */ /* 0x000fda0003f05300 */
[----:B------:R-:W-:Y:S05]  /*0e10*/  @!P0 BRA `(.L_x_10) ;  /* 0x0000000000088947 */ /* 0x000fea0003800000 */
[----:B------:R0:W5:Y:S01]  /*0e20*/  LD.E R154, desc[UR36][R4.64] ;  /* 0x00000024049a7980 */ /* 0x000162000c101900 */
[----:B------:R-:W-:Y:S05]  /*0e30*/  BRA `(.L_x_11) ;  /* 0x0000000000247947 */ /* 0x000fea0003800000 */
.L_x_10:
[----:B------:R-:W-:Y:S02]  /*0e40*/  ULDC.64 UR4, c[0x0][0x590] ;  /* 0x0001640000047ab9 */ /* 0x000fe40000000a00 */
[----:B------:R-:W-:-:S04]  /*0e50*/  ISETP.NE.U32.AND P0, PT, RZ, UR4, PT ;  /* 0x00000004ff007c0c */ /* 0x000fc8000bf05070 */
[----:B------:R-:W-:-:S13]  /*0e60*/  ISETP.NE.AND.EX P0, PT, RZ, UR5, PT, P0 ;  /* 0x00000005ff007c0c */ /* 0x000fda000bf05300 */
[----:B------:R-:W-:Y:S05]  /*0e70*/  @!P0 BRA `(.L_x_12) ;  /* 0x00000000000c8947 */ /* 0x000fea0003800000 */
[----:B------:R-:W2:Y:S02]  /*0e80*/  LDC.64 R154, c[0x0][0x590] ;  /* 0x00016400ff9a7b82 */ /* 0x000ea40000000a00 */
[----:B--2---:R2:W5:Y:S01]  /*0e90*/  LDG.E R154, desc[UR36][R154.64] ;  /* 0x000000249a9a7981 */ /* 0x004562000c1e1900 */
[----:B------:R-:W-:Y:S05]  /*0ea0*/  BRA `(.L_x_11) ;  /* 0x0000000000087947 */ /* 0x000fea0003800000 */
.L_x_12:
[----:B------:R-:W-:Y:S02]  /*0eb0*/  ULDC UR4, c[0x0][0x584] ;  /* 0x0001610000047ab9 */ /* 0x000fe40000000800 */
[----:B------:R-:W-:-:S07]  /*0ec0*/  IMAD.U32 R154, RZ, RZ, UR4 ;  /* 0x00000004ff9a7e24 */ /* 0x000fce000f8e00ff */
.L_x_11:
[----:B------:R-:W-:-:S13]  /*0ed0*/  LOP3.LUT P0, RZ, R3, 0xff, RZ, 0xc0, !PT ;  /* 0x000000ff03ff7812 */ /* 0x000fda000780c0ff */
[----:B------:R-:W-:Y:S05]  /*0ee0*/  @!P0 EXIT ;  /* 0x000000000000894d */ /* 0x000fea0003800000 */
[----:B------:R-:W-:Y:S01]  /*0ef0*/  ULDC UR4, c[0x0][0x28c] ;  /* 0x0000a30000047ab9 */ /* 0x000fe20000000800 */
[----:B------:R-:W-:Y:S01]  /*0f00*/  UMOV UR38, URZ ;  /* 0x0000003f00267c82 */ /* 0x000fe20008000000 */
[----:B------:R-:W-:Y:S01]  /*0f10*/  UIADD3 UR4, UR4, 0x7f, URZ ;  /* 0x0000007f04047890 */ /* 0x000fe2000fffe03f */
[----:B------:R-:W-:-:S03]  /*0f20*/  UMOV UR39, URZ ;  /* 0x0000003f00277c82 */ /* 0x000fc60008000000 */
[----:B------:R-:W-:-:S04]  /*0f30*/  USHF.R.S32.HI UR5, URZ, 0x1f, UR4 ;  /* 0x0000001f3f057899 */ /* 0x000fc80008011404 */
[----:B------:R-:W-:-:S04]  /*0f40*/  ULEA.HI UR5, UR5, UR4, URZ, 0x7 ;  /* 0x0000000405057291 */ /* 0x000fc8000f8f383f */
[----:B------:R-:W-:-:S12]  /*0f50*/  USHF.R.S32.HI UR40, URZ, 0x7, UR5 ;  /* 0x000000073f287899 */ /* 0x000fd80008011405 */
.L_x_301:
[----:B---3--:R-:W3:Y:S01]  /*0f60*/  S2R R3, SR_CgaCtaId ;  /* 0x0000000000037919 */ /* 0x008ee20000008800 */
[----:B------:R-:W-:-:S04]  /*0f70*/  MOV R0, 0x400 ;  /* 0x0000040000007802 */ /* 0x000fc80000000f00 */
[----:B---3--:R-:W-:-:S05]  /*0f80*/  LEA R0, R3, R0, 0x18 ;  /* 0x0000000003007211 */ /* 0x008fca00078ec0ff */
[----:B------:R-:W-:-:S05]  /*0f90*/  VIADD R0, R0, 0x800 ;  /* 0x0000080000007836 */ /* 0x000fca0000000000 */
[----:B------:R-:W-:-:S13]  /*0fa0*/  LOP3.LUT P0, RZ, R0, 0x3ff, RZ, 0xc0, !PT ;  /* 0x000003ff00ff7812 */ /* 0x000fda000780c0ff */
[----:B-1--4-:R-:W-:Y:S05]  /*0fb0*/  @!P0 BRA `(.L_x_13) ;  /* 0x0000000000408947 */ /* 0x012fea0003800000 */
[----:B------:R-:W-:Y:S01]  /*0fc0*/  MOV R0, 0x0 ;  /* 0x0000000000007802 */ /* 0x000fe20000000f00 */
[----:B------:R-:W-:Y:S01]  /*0fd0*/  ULDC.64 UR4, c[0x4][0x70] ;  /* 0x01001c0000047ab9 */ /* 0x000fe20000000a00 */
[----:B------:R-:W-:Y:S01]  /*0fe0*/  ULDC.64 UR6, c[0x4][0x8] ;  /* 0x0100020000067ab9 */ /* 0x000fe20000000a00 */
[----:B01----:R-:W-:Y:S01]  /*0ff0*/  IMAD.U32 R4, RZ, RZ, UR4 ;  /* 0x00000004ff047e24 */ /* 0x003fe2000f8e00ff */
[----:B------:R0:W1:Y:S01]  /*1000*/  LDC.64 R14, c[0x4][R0] ;  /* 0x01000000000e7b82 */ /* 0x0000620000000a00 */
[----:B------:R-:W-:Y:S01]  /*1010*/  IMAD.U32 R5, RZ, RZ, UR5 ;  /* 0x00000005ff057e24 */ /* 0x000fe2000f8e00ff */
[----:B------:R-:W-:Y:S01]  /*1020*/  ULDC.64 UR4, c[0x4][0x78] ;  /* 0x01001e0000047ab9 */ /* 0x000fe20000000a00 */
[----:B------:R-:W-:Y:S02]  /*1030*/  IMAD.U32 R10, RZ, RZ, UR6 ;  /* 0x00000006ff0a7e24 */ /* 0x000fe4000f8e00ff */
[----:B------:R-:W-:Y:S02]  /*1040*/  IMAD.U32 R6, RZ, RZ, UR4 ;  /* 0x00000004ff067e24 */ /* 0x000fe4000f8e00ff */
[----:B------:R-:W-:-:S02]  /*1050*/  IMAD.U32 R7, RZ, RZ, UR5 ;  /* 0x00000005ff077e24 */ /* 0x000fc4000f8e00ff */
[----:B------:R-:W-:Y:S02]  /*1060*/  IMAD.U32 R11, RZ, RZ, UR7 ;  /* 0x00000007ff0b7e24 */ /* 0x000fe4000f8e00ff */
[----:B------:R-:W-:Y:S02]  /*1070*/  IMAD.MOV.U32 R8, RZ, RZ, 0x70 ;  /* 0x00000070ff087424 */ /* 0x000fe400078e00ff */
[----:B------:R-:W-:Y:S02]  /*1080*/  IMAD.MOV.U32 R12, RZ, RZ, 0x1 ;  /* 0x00000001ff0c7424 */ /* 0x000fe400078e00ff */
[----:B0-----:R-:W-:-:S07]  /*1090*/  IMAD.MOV.U32 R13, RZ, RZ, RZ ;  /* 0x000000ffff0d7224 */ /* 0x001fce00078e00ff */
[----:B------:R-:W-:-:S07]  /*10a0*/  LEPC R20, `(.L_x_13) ;  /* 0x000000001014794e */ /* 0x000fce0000000000 */
[----:B-12--5:R-:W-:Y:S05]  /*10b0*/  CALL.ABS.NOINC R14 ;  /* 0x000000000e007343 */ /* 0x026fea0003c00000 */
.L_x_13:
[----:B------:R-:W3:Y:S01]  /*10c0*/  S2R R3, SR_CgaCtaId ;  /* 0x0000000000037919 */ /* 0x000ee20000008800 */
[----:B------:R-:W-:-:S04]  /*10d0*/  MOV R0, 0x400 ;  /* 0x0000040000007802 */ /* 0x000fc80000000f00 */
[----:B---3--:R-:W-:-:S05]  /*10e0*/  LEA R0, R3, R0, 0x18 ;  /* 0x0000000003007211 */ /* 0x008fca00078ec0ff */
[----:B------:R-:W-:-:S05]  /*10f0*/  VIADD R28, R0, 0x20800 ;  /* 0x00020800001c7836 */ /* 0x000fca0000000000 */
[----:B------:R-:W-:-:S13]  /*1100*/  LOP3.LUT P0, RZ, R28, 0x3ff, RZ, 0xc0, !PT ;  /* 0x000003ff1cff7812 */ /* 0x000fda000780c0ff */
[----:B------:R-:W-:Y:S05]  /*1110*/  @!P0 BRA `(.L_x_14) ;  /* 0x00000000007c8947 */ /* 0x000fea0003800000 */
        /* <DEDUP_REMOVED lines=16> */
.L_x_15:
[----:B------:R0:W1:Y:S01]  /*1220*/  LDC.64 R14, c[0x4][R19] ;  /* 0x01000000130e7b82 */ /* 0x0000620000000a00 */
[----:B------:R-:W-:Y:S01]  /*1230*/  ULDC.64 UR4, c[0x4][0x70] ;  /* 0x01001c0000047ab9 */ /* 0x000fe20000000a00 */
[----:B------:R-:W-:Y:S01]  /*1240*/  ULDC.64 UR6, c[0x4][0x10] ;  /* 0x0100040000067ab9 */ /* 0x000fe20000000a00 */
[----:B------:R-:W-:Y:S02]  /*1250*/  IMAD.U32 R4, RZ, RZ, UR4 ;  /* 0x00000004ff047e24 */ /* 0x000fe4000f8e00ff */
        /* <DEDUP_REMOVED lines=10> */
[----:B-1----:R-:W-:Y:S05]  /*1300*/  CALL.ABS.NOINC R14 ;  /* 0x000000000e007343 */ /* 0x002fea0003c00000 */
.L_x_14:
[----:B------:R-:W-:Y:S01]  /*1310*/  ULOP3.LUT UR4, UR42, 0x1, URZ, 0xfc, !UPT ;  /* 0x000000012a047892 */ /* 0x000fe2000f8efc3f */
[----:B------:R-:W-:-:S04]  /*1320*/  LOP3.LUT R13, R18, 0x80, RZ, 0xc0, !PT ;  /* 0x00000080120d7812 */ /* 0x000fc800078ec0ff */
[----:B------:R-:W-:Y:S01]  /*1330*/  SHF.R.U32.HI R13, RZ, 0x7, R13 ;  /* 0x00000007ff0d7819 */ /* 0x000fe2000001160d */
[----:B------:R-:W-:Y:S01]  /*1340*/  IMAD.U32 R0, RZ, RZ, UR4 ;  /* 0x00000004ff007e24 */ /* 0x000fe2000f8e00ff */
[----:B------:R-:W-:-:S04]  /*1350*/  UMOV UR4, 0xffffffff ;  /* 0xffffffff00047882 */ /* 0x000fc80000000000 */
[----:B------:R-:W-:Y:S01]  /*1360*/  ISETP.NE.AND P0, PT, R0, 0x3, PT ;  /* 0x000000030000780c */ /* 0x000fe20003f05270 */
[----:B------:R-:W-:-:S12]  /*1370*/  BRA.DIV UR4, `(.L_x_16) ;  /* 0x000000ea04a47947 */ /* 0x000fd8000b800000 */
.L_x_329:
[----:B------:R-:W-:Y:S05]  /*1380*/  @!P0 BRA `(.L_x_17) ;  /* 0x0000000000048947 */ /* 0x000fea0003800000 */
[----:B------:R-:W-:Y:S01]  /*1390*/  BPT.TRAP 0x1 ;  /* 0x000000040000795c */ /* 0x000fe20000300000 */
.L_x_17:
[----:B------:R-:W3:Y:S01]  /*13a0*/  S2UR UR5, SR_CgaCtaId ;  /* 0x00000000000579c3 */ /* 0x000ee20000008800 */
[----:B------:R-:W-:Y:S01]  /*13b0*/  UMOV UR4, 0x400 ;  /* 0x0000040000047882 */ /* 0x000fe20000000000 */
[----:B------:R-:W-:Y:S02]  /*13c0*/  IMAD.U32 R3, RZ, RZ, UR38 ;  /* 0x00000026ff037e24 */ /* 0x000fe4000f8e00ff */
[----:B01----:R-:W-:-:S03]  /*13d0*/  IMAD.U32 R5, RZ, RZ, UR39 ;  /* 0x00000027ff057e24 */ /* 0x003fc6000f8e00ff */
[----:B------:R-:W-:Y:S01]  /*13e0*/  SHF.L.U32 R3, R3, 0x1f, RZ ;  /* 0x0000001f03037819 */ /* 0x000fe200000006ff */
[----:B---3--:R-:W-:-:S06]  /*13f0*/  ULEA UR4, UR5, UR4, 0x18 ;  /* 0x0000000405047291 */ /* 0x008fcc000f8ec03f */
[----:B------:R-:W-:-:S04]  /*1400*/  IMAD.U32 R0, RZ, RZ, UR4 ;  /* 0x00000004ff007e24 */ /* 0x000fc8000f8e00ff */
[----:B------:R-:W-:-:S04]  /*1410*/  IMAD R4, R5, 0x8, R0 ;  /* 0x0000000805047824 */ /* 0x000fc800078e0200 */
[----:B------:R0:W1:Y:S01]  /*1420*/  SYNCS.PHASECHK.TRANS64.TRYWAIT P1, [R4+URZ], R3 ;  /* 0x00000003040075a7 */ /* 0x000062000802017f */
[----:B------:R-:W-:Y:S05]  /*1430*/  @!P0 BRA `(.L_x_18) ;  /* 0x0000000000048947 */ /* 0x000fea0003800000 */
[----:B------:R-:W-:Y:S01]  /*1440*/  BPT.TRAP 0x1 ;  /* 0x000000040000795c */ /* 0x000fe20000300000 */
.L_x_18:
[----:B-1----:R-:W-:Y:S05]  /*1450*/  @P1 BRA `(.L_x_19) ;  /* 0x0000000000081947 */ /* 0x002fea0003800000 */
[----:B------:R-:W1:Y:S02]  /*1460*/  SYNCS.PHASECHK.TRANS64.TRYWAIT P1, [R4+URZ], R3 ;  /* 0x00000003040075a7 */ /* 0x000e64000802017f */
[----:B-1----:R-:W-:Y:S05]  /*1470*/  @!P1 BRA `(.L_x_20) ;  /* 0x000000e800809947 */ /* 0x002fea0003800000 */
.L_x_19:
[----:B------:R-:W-:-:S04]  /*1480*/  UIADD3 UR4, UR39, 0x1, URZ ;  /* 0x0000000127047890 */ /* 0x000fc8000fffe03f */
[----:B------:R-:W-:Y:S02]  /*1490*/  UISETP.NE.AND UP0, UPT, UR4, 0x4, UPT ;  /* 0x000000040400788c */ /* 0x000fe4000bf05270 */
[----:B01----:R-:W-:Y:S02]  /*14a0*/  IMAD.U32 R3, RZ, RZ, UR4 ;  /* 0x00000004ff037e24 */ /* 0x003fe4000f8e00ff */
[----:B------:R-:W-:Y:S02]  /*14b0*/  USEL UR4, URZ, 0x1, UP0 ;  /* 0x000000013f047887 */ /* 0x000fe40008000000 */
[----:B------:R-:W-:Y:S02]  /*14c0*/  PLOP3.LUT P1, PT, PT, PT, UP0, 0x80, 0x0 ;  /* 0x000000000000781c */ /* 0x000fe40003f2f008 */
[----:B------:R-:W-:Y:S02]  /*14d0*/  ULOP3.LUT UR4, UR38, UR4, URZ, 0x3c, !UPT ;  /* 0x0000000426047292 */ /* 0x000fe4000f8e3c3f */
[----:B------:R-:W-:-:S04]  /*14e0*/  SEL R3, R3, RZ, P1 ;  /* 0x000000ff03037207 */ /* 0x000fc80000800000 */
[----:B--2---:R-:W-:Y:S01]  /*14f0*/  IMAD.U32 R155, RZ, RZ, UR4 ;  /* 0x00000004ff9b7e24 */ /* 0x004fe2000f8e00ff */
[----:B------:R-:W-:Y:S06]  /*1500*/  @!P0 BRA `(.L_x_21) ;  /* 0x0000000000048947 */ /* 0x000fec0003800000 */
[----:B------:R-:W-:Y:S01]  /*1510*/  BPT.TRAP 0x1 ;  /* 0x000000040000795c */ /* 0x000fe20000300000 */
.L_x_21:
[C---:B------:R-:W-:Y:S01]  /*1520*/  IMAD.SHL.U32 R7, R18.reuse, 0x200, RZ ;  /* 0x0000020012077824 */ /* 0x040fe200078e00ff */
[C---:B------:R-:W-:Y:S01]  /*1530*/  LOP3.LUT R4, R18.reuse, 0x2, RZ, 0xc0, !PT ;  /* 0x0000000212047812 */ /* 0x040fe200078ec0ff */
[----:B------:R-:W-:Y:S01]  /*1540*/  USHF.L.U32 UR4, UR39, 0xf, URZ ;  /* 0x0000000f27047899 */ /* 0x000fe2000800063f */
[----:B------:R-:W-:Y:S01]  /*1550*/  LOP3.LUT R6, R18, 0xe0, RZ, 0xc0, !PT ;  /* 0x000000e012067812 */ /* 0x000fe200078ec0ff */
[----:B------:R-:W-:Y:S01]  /*1560*/  IMAD.U32 R26, RZ, RZ, UR40 ;  /* 0x00000028ff1a7e24 */ /* 0x000fe2000f8e00ff */
[----:B------:R-:W-:Y:S01]  /*1570*/  LOP3.LUT R7, R7, 0x200, RZ, 0xc0, !PT ;  /* 0x0000020007077812 */ /* 0x000fe200078ec0ff */
[----:B------:R-:W-:Y:S01]  /*1580*/  IMAD.SHL.U32 R4, R4, 0x200, RZ ;  /* 0x0000020004047824 */ /* 0x000fe200078e00ff */
[----:B------:R-:W-:Y:S02]  /*1590*/  SHF.R.U32.HI R5, RZ, 0x2, R18 ;  /* 0x00000002ff057819 */ /* 0x000fe40000011612 */
[----:B------:R-:W-:Y:S01]  /*15a0*/  LEA.HI R6, R6, R7, RZ, 0x1f ;  /* 0x0000000706067211 */ /* 0x000fe200078ff8ff */
[----:B------:R-:W-:Y:S01]  /*15b0*/  IMAD.SHL.U32 R7, R18, 0x40, RZ ;  /* 0x0000004012077824 */ /* 0x000fe200078e00ff */
[----:B------:R-:W-:-:S02]  /*15c0*/  LOP3.LUT R5, R5, 0x7, RZ, 0xc0, !PT ;  /* 0x0000000705057812 */ /* 0x000fc400078ec0ff */
[----:B------:R-:W-:Y:S02]  /*15d0*/  R2P PR, R18, 0x60 ;  /* 0x0000006012007804 */ /* 0x000fe40000000000 */
[----:B------:R-:W-:Y:S01]  /*15e0*/  LOP3.LUT R5, R4, 0xfffffe00, R5, 0xe2, !PT ;  /* 0xfffffe0004057812 */ /* 0x000fe200078ee205 */
[----:B------:R-:W-:Y:S01]  /*15f0*/  IMAD.MOV.U32 R4, RZ, RZ, 0x120 ;  /* 0x00000120ff047424 */ /* 0x000fe200078e00ff */
[----:B------:R-:W-:Y:S01]  /*1600*/  LOP3.LUT R6, R6, 0x40, R7, 0x78, !PT ;  /* 0x0000004006067812 */ /* 0x000fe200078e7807 */
[----:B------:R-:W-:Y:S01]  /*1610*/  IMAD R7, R3, 0x8, R0 ;  /* 0x0000000803077824 */ /* 0x000fe200078e0200 */
[----:B------:R-:W-:Y:S02]  /*1620*/  SHF.L.U32 R8, R155, 0x1f, RZ ;  /* 0x0000001f9b087819 */ /* 0x000fe400000006ff */
[----:B------:R-:W-:Y:S01]  /*1630*/  LOP3.LUT R5, R5, R6, RZ, 0xfc, !PT ;  /* 0x0000000605057212 */ /* 0x000fe200078efcff */
[----:B------:R-:W-:Y:S01]  /*1640*/  IMAD.MOV.U32 R6, RZ, RZ, 0x90 ;  /* 0x00000090ff067424 */ /* 0x000fe200078e00ff */
[----:B------:R-:W-:Y:S01]  /*1650*/  SEL R4, R4, 0xe0, !P6 ;  /* 0x000000e004047807 */ /* 0x000fe20007000000 */
[----:B------:R0:W1:Y:S01]  /*1660*/  SYNCS.PHASECHK.TRANS64.TRYWAIT P1, [R7+URZ], R8 ;  /* 0x00000008070075a7 */ /* 0x000062000802017f */
[----:B------:R-:W-:-:S07]  /*1670*/  LOP3.LUT R9, R5, UR4, RZ, 0xfc, !PT ;  /* 0x0000000405097c12 */ /* 0x000fce000f8efcff */
[----:B------:R-:W-:Y:S05]  /*1680*/  WARPSYNC.ALL ;  /* 0x0000000000007948 */ /* 0x000fea0003800000 */
[----:B------:R-:W-:Y:S01]  /*1690*/  SEL R6, R6, 0x70, !P5 ;  /* 0x0000007006067807 */ /* 0x000fe20006800000 */
[----:B------:R-:W-:Y:S01]  /*16a0*/  IMAD.IADD R9, R0, 0x1, R9 ;  /* 0x0000000100097824 */ /* 0x000fe200078e0209 */
[----:B------:R-:W-:-:S03]  /*16b0*/  ISETP.NE.AND P2, PT, R26, 0x1, PT ;  /* 0x000000011a00780c */ /* 0x000fc60003f45270 */
[C---:B------:R-:W-:Y:S01]  /*16c0*/  IMAD.IADD R11, R9.reuse, 0x1, R6 ;  /* 0x00000001090b7824 */ /* 0x040fe200078e0206 */
[----:B------:R-:W-:Y:S01]  /*16d0*/  LDS.U8 R20, [R9+0x1000] ;  /* 0x0010000009147984 */ /* 0x000fe20000000000 */
[----:B------:R-:W-:-:S03]  /*16e0*/  IMAD.IADD R10, R9, 0x1, R4 ;  /* 0x00000001090a7824 */ /* 0x000fc600078e0204 */
[----:B------:R-:W2:Y:S04]  /*16f0*/  LDS.U8 R25, [R11+0x1000] ;  /* 0x001000000b197984 */ /* 0x000ea80000000000 */
[----:B------:R-:W-:Y:S04]  /*1700*/  LDS.U8 R14, [R9+0x808] ;  /* 0x00080800090e7984 */ /* 0x000fe80000000000 */
[----:B------:R-:W-:Y:S04]  /*1710*/  LDS.U8 R24, [R9+0x1008] ;  /* 0x0010080009187984 */ /* 0x000fe80000000000 */
[----:B------:R-:W3:Y:S04]  /*1720*/  LDS.U8 R19, [R11+0x808] ;  /* 0x000808000b137984 */ /* 0x000ee80000000000 */
[----:B------:R-:W4:Y:S04]  /*1730*/  LDS.U8 R29, [R11+0x1008] ;  /* 0x001008000b1d7984 */ /* 0x000f280000000000 */
[----:B------:R-:W-:Y:S04]  /*1740*/  LDS.U8 R12, [R9+0x800] ;  /* 0x00080000090c7984 */ /* 0x000fe80000000000 */
[----:B------:R-:W0:Y:S04]  /*1750*/  LDS.U8 R13, [R11+0x800] ;  /* 0x000800000b0d7984 */ /* 0x000e280000000000 */
[----:B------:R-:W1:Y:S04]  /*1760*/  LDS.U8 R27, [R10+0x1000] ;  /* 0x001000000a1b7984 */ /* 0x000e680000000000 */
[----:B------:R-:W1:Y:S04]  /*1770*/  LDS.U8 R21, [R10+0x808] ;  /* 0x000808000a157984 */ /* 0x000e680000000000 */
[----:B------:R-:W1:Y:S04]  /*1780*/  LDS.U8 R31, [R10+0x1008] ;  /* 0x001008000a1f7984 */ /* 0x000e680000000000 */
[----:B------:R-:W1:Y:S01]  /*1790*/  LDS.U8 R15, [R10+0x800] ;  /* 0x000800000a0f7984 */ /* 0x000e620000000000 */
[----:B--2---:R-:W-:-:S03]  /*17a0*/  PRMT R20, R25, 0x7604, R20 ;  /* 0x0000760419147816 */ /* 0x004fc60000000014 */
[----:B------:R-:W-:Y:S04]  /*17b0*/  LDS.U8 R33, [R9+0x1800] ;  /* 0x0018000009217984 */ /* 0x000fe80000000000 */
[----:B------:R-:W-:Y:S01]  /*17c0*/  LDS.U8 R35, [R9+0x1808] ;  /* 0x0018080009237984 */ /* 0x000fe20000000000 */
[----:B---3--:R-:W-:-:S03]  /*17d0*/  PRMT R14, R19, 0x7604, R14 ;  /* 0x00007604130e7816 */ /* 0x008fc6000000000e */
[----:B------:R-:W-:Y:S01]  /*17e0*/  LDS.U8 R37, [R9+0x2000] ;  /* 0x0020000009257984 */ /* 0x000fe20000000000 */
[----:B----4-:R-:W-:-:S03]  /*17f0*/  PRMT R24, R29, 0x7604, R24 ;  /* 0x000076041d187816 */ /* 0x010fc60000000018 */
[----:B------:R-:W-:Y:S04]  /*1800*/  LDS.U8 R19, [R9+0x4800] ;  /* 0x0048000009137984 */ /* 0x000fe80000000000 */
[----:B------:R-:W-:Y:S01]  /*1810*/  LDS.U8 R29, [R9+0x5000] ;  /* 0x00500000091d7984 */ /* 0x000fe20000000000 */
[----:B0-----:R-:W-:-:S03]  /*1820*/  PRMT R12, R13, 0x7604, R12 ;  /* 0x000076040d0c7816 */ /* 0x001fc6000000000c */
[----:B------:R-:W-:Y:S01]  /*1830*/  LDS.U8 R39, [R9+0x2008] ;  /* 0x0020080009277984 */ /* 0x000fe20000000000 */
[----:B-1----:R-:W-:-:S03]  /*1840*/  PRMT R20, R27, 0x7054, R20 ;  /* 0x000070541b147816 */ /* 0x002fc60000000014 */
[----:B------:R-:W-:Y:S01]  /*1850*/  LDS.U8 R41, [R9+0x5800] ;  /* 0x0058000009297984 */ /* 0x000fe20000000000 */
[----:B------:R-:W-:-:S03]  /*1860*/  PRMT R14, R21, 0x7054, R14 ;  /* 0x00007054150e7816 */ /* 0x000fc6000000000e */
[----:B------:R-:W-:Y:S01]  /*1870*/  LDS.U8 R43, [R9+0x5808] ;  /* 0x00580800092b7984 */ /* 0x000fe20000000000 */
[----:B------:R-:W-:-:S03]  /*1880*/  PRMT R27, R31, 0x7054, R24 ;  /* 0x000070541f1b7816 */ /* 0x000fc60000000018 */
[----:B------:R-:W-:Y:S01]  /*1890*/  LDS.U8 R21, [R9+0x4808] ;  /* 0x0048080009157984 */ /* 0x000fe20000000000 */
[----:B------:R-:W-:-:S03]  /*18a0*/  PRMT R15, R15, 0x7054, R12 ;  /* 0x000070540f0f7816 */ /* 0x000fc6000000000c */
[----:B------:R-:W-:Y:S01]  /*18b0*/  LDS.U8 R31, [R9+0x5008] ;  /* 0x00500800091f7984 */ /* 0x000fe20000000000 */
[----:B------:R-:W-:-:S03]  /*18c0*/  IMAD.IADD R12, R4, 0x1, R11 ;  /* 0x00000001040c7824 */ /* 0x000fc600078e020b */
[----:B------:R-:W-:Y:S04]  /*18d0*/  LDS.U8 R45, [R9+0x6000] ;  /* 0x00600000092d7984 */ /* 0x000fe80000000000 */
[----:B------:R-:W-:Y:S04]  /*18e0*/  LDS.U8 R47, [R9+0x6008] ;  /* 0x00600800092f7984 */ /* 0x000fe80000000000 */
[----:B------:R-:W0:Y:S04]  /*18f0*/  LDS.U8 R26, [R11+0x4800] ;  /* 0x004800000b1a7984 */ /* 0x000e280000000000 */
[----:B------:R-:W1:Y:S04]  /*1900*/  LDS.U8 R34, [R11+0x4808] ;  /* 0x004808000b227984 */ /* 0x000e680000000000 */
[----:B------:R-:W2:Y:S04]  /*1910*/  LDS.U8 R40, [R11+0x5000] ;  /* 0x005000000b287984 */ /* 0x000ea80000000000 */
[----:B------:R-:W3:Y:S04]  /*1920*/  LDS.U8 R44, [R11+0x5008] ;  /* 0x005008000b2c7984 */ /* 0x000ee80000000000 */
[----:B------:R-:W4:Y:S04]  /*1930*/  LDS.U8 R50, [R11+0x1800] ;  /* 0x001800000b327984 */ /* 0x000f280000000000 */
[----:B------:R-:W4:Y:S04]  /*1940*/  LDS.U8 R54, [R11+0x1808] ;  /* 0x001808000b367984 */ /* 0x000f280000000000 */
[----:B------:R-:W4:Y:S04]  /*1950*/  LDS.U8 R60, [R11+0x2000] ;  /* 0x002000000b3c7984 */ /* 0x000f280000000000 */
[----:B------:R-:W4:Y:S04]  /*1960*/  LDS.U8 R64, [R11+0x2008] ;  /* 0x002008000b407984 */ /* 0x000f280000000000 */
[----:B------:R-:W4:Y:S04]  /*1970*/  LDS.U8 R70, [R11+0x5800] ;  /* 0x005800000b467984 */ /* 0x000f280000000000 */
[----:B------:R-:W4:Y:S04]  /*1980*/  LDS.U8 R74, [R11+0x5808] ;  /* 0x005808000b4a7984 */ /* 0x000f280000000000 */
[----:B------:R-:W4:Y:S01]  /*1990*/  LDS.U8 R80, [R11+0x6000] ;  /* 0x006000000b507984 */ /* 0x000f220000000000 */
[----:B0-----:R-:W-:-:S03]  /*19a0*/  PRMT R19, R26, 0x7604, R19 ;  /* 0x000076041a137816 */ /* 0x001fc60000000013 */
[----:B------:R-:W0:Y:S01]  /*19b0*/  LDS.U8 R84, [R11+0x6008] ;  /* 0x006008000b547984 */ /* 0x000e220000000000 */
[----:B-1----:R-:W-:-:S03]  /*19c0*/  PRMT R21, R34, 0x7604, R21 ;  /* 0x0000760422157816 */ /* 0x002fc60000000015 */
[----:B------:R-:W1:Y:S01]  /*19d0*/  LDS.U8 R32, [R10+0x4800] ;  /* 0x004800000a207984 */ /* 0x000e620000000000 */
[----:B--2---:R-:W-:-:S03]  /*19e0*/  PRMT R29, R40, 0x7604, R29 ;  /* 0x00007604281d7816 */ /* 0x004fc6000000001d */
[----:B------:R-:W2:Y:S01]  /*19f0*/  LDS.U8 R36, [R10+0x4808] ;  /* 0x004808000a247984 */ /* 0x000ea20000000000 */
[----:B---3--:R-:W-:-:S03]  /*1a00*/  PRMT R31, R44, 0x7604, R31 ;  /* 0x000076042c1f7816 */ /* 0x008fc6000000001f */
[----:B------:R-:W3:Y:S01]  /*1a10*/  LDS.U8 R42, [R10+0x5000] ;  /* 0x005000000a2a7984 */ /* 0x000ee20000000000 */
[----:B----4-:R-:W-:-:S03]  /*1a20*/  PRMT R33, R50, 0x7604, R33 ;  /* 0x0000760432217816 */ /* 0x010fc60000000021 */
[----:B------:R-:W4:Y:S01]  /*1a30*/  LDS.U8 R46, [R10+0x5008] ;  /* 0x005008000a2e7984 */ /* 0x000f220000000000 */
[----:B------:R-:W-:-:S03]  /*1a40*/  PRMT R35, R54, 0x7604, R35 ;  /* 0x0000760436237816 */ /* 0x000fc60000000023 */
        /* <DEDUP_REMOVED lines=47> */
[----:B------:R-:W-:Y:S02]  /*1d40*/  PRMT R157, R38, 0x654, R21 ;  /* 0x00000654269d7816 */ /* 0x000fe40000000015 */
[----:B------:R-:W-:Y:S02]  /*1d50*/  PRMT R158, R158, 0x654, R29 ;  /* 0x000006549e9e7816 */ /* 0x000fe4000000001d */
[----:B------:R-:W-:Y:S02]  /*1d60*/  PRMT R159, R48, 0x654, R31 ;  /* 0x00000654309f7816 */ /* 0x000fe4000000001f */
[----:B------:R-:W-:Y:S02]  /*1d70*/  PRMT R160, R160, 0x654, R33 ;  /* 0x00000654a0a07816 */ /* 0x000fe40000000021 */
[----:B0-----:R-:W-:Y:S02]  /*1d80*/  PRMT R161, R58, 0x654, R35 ;  /* 0x000006543aa17816 */ /* 0x001fe40000000023 */
[----:B-1----:R-:W-:-:S02]  /*1d90*/  PRMT R162, R162, 0x654, R37 ;  /* 0x00000654a2a27816 */ /* 0x002fc40000000025 */
[----:B--2---:R-:W-:Y:S02]  /*1da0*/  PRMT R163, R68, 0x654, R39 ;  /* 0x0000065444a37816 */ /* 0x004fe40000000027 */
[----:B---3--:R-:W-:Y:S02]  /*1db0*/  PRMT R164, R164, 0x654, R41 ;  /* 0x00000654a4a47816 */ /* 0x008fe40000000029 */
[----:B----4-:R-:W-:Y:S02]  /*1dc0*/  PRMT R165, R78, 0x654, R43 ;  /* 0x000006544ea57816 */ /* 0x010fe4000000002b */
[----:B------:R-:W-:Y:S02]  /*1dd0*/  PRMT R166, R166, 0x654, R45 ;  /* 0x00000654a6a67816 */ /* 0x000fe4000000002d */
[----:B------:R-:W-:Y:S02]  /*1de0*/  PRMT R167, R88, 0x654, R47 ;  /* 0x0000065458a77816 */ /* 0x000fe4000000002f */
[----:B------:R-:W-:Y:S01]  /*1df0*/  R2UR UR4, R28 ;  /* 0x000000001c0472ca */ /* 0x000fe200000e0000 */
[----:B------:R-:W-:Y:S01]  /*1e00*/  WARPGROUP.ARRIVE ;  /* 0x00000000000079c5 */ /* 0x000fe20000000000 */
[----:B------:R-:W-:-:S02]  /*1e10*/  UMOV UR7, 0x40000040 ;  /* 0x4000004000077882 */ /* 0x000fc40000000000 */
[----:B------:R-:W-:-:S09]  /*1e20*/  UMOV UR11, UR7 ;  /* 0x00000007000b7c82 */ /* 0x000fd20008000000 */
[----:B------:R-:W-:-:S04]  /*1e30*/  USHF.R.U32.HI UR4, URZ, 0x4, UR4 ;  /* 0x000000043f047899 */ /* 0x000fc80008011604 */
[----:B------:R-:W-:-:S04]  /*1e40*/  ULOP3.LUT UR4, UR4, 0x3fff, URZ, 0xc0, !UPT ;  /* 0x00003fff04047892 */ /* 0x000fc8000f8ec03f */
[----:B------:R-:W-:-:S04]  /*1e50*/  ULOP3.LUT UR4, UR4, 0x10000, URZ, 0xfc, !UPT ;  /* 0x0001000004047892 */ /* 0x000fc8000f8efc3f */
[----:B------:R-:W-:-:S04]  /*1e60*/  ULEA UR6, UR39, UR4, 0xa ;  /* 0x0000000427067291 */ /* 0x000fc8000f8e503f */
[----:B------:R-:W-:-:S03]  /*1e70*/  UIADD3 UR8, UR6, 0x2, URZ ;  /* 0x0000000206087890 */ /* 0x000fc6000fffe03f */
[----:B------:R-:W-:Y:S02]  /*1e80*/  UMOV UR10, UR6 ;  /* 0x00000006000a7c82 */ /* 0x000fe40008000000 */
[----:B------:R-:W-:Y:S01]  /*1e90*/  QGMMA.64x128x32.F32.E5M2.E4M3 R88, R24, gdesc[UR4], RZ, !UPT, gsb0 ;  /* 0x01e0000418587df3 */ /* 0x000fe2000c0018ff */
[----:B------:R-:W-:Y:S02]  /*1ea0*/  UMOV UR7, 0x40000040 ;  /* 0x4000004000077882 */ /* 0x000fe40000000000 */
[----:B------:R-:W-:Y:S02]  /*1eb0*/  WARPGROUP.DEPBAR.LE gsb0, 0x0 ;  /* 0x00008000000079c5 */ /* 0x000fe40000010000 */
[----:B------:R-:W-:-:S07]  /*1ec0*/  WARPGROUP.ARRIVE ;  /* 0x00000000000079c5 */ /* 0x000fce0000000000 */
[----:B------:R-:W-:Y:S01]  /*1ed0*/  QGMMA.64x128x32.F32.E5M2.E4M3 R24, R156, gdesc[UR8], RZ, !UPT, gsb0 ;  /* 0x01e000089c187df3 */ /* 0x000fe2000c0018ff */
[----:B------:R-:W-:Y:S01]  /*1ee0*/  UMOV UR10, UR8 ;  /* 0x00000008000a7c82 */ /* 0x000fe20008000000 */
[----:B------:R-:W-:Y:S01]  /*1ef0*/  UMOV UR11, 0x40000040 ;  /* 0x40000040000b7882 */ /* 0x000fe20000000000 */
[----:B------:R-:W-:Y:S02]  /*1f00*/  UIADD3 UR8, UR6, 0x4, URZ ;  /* 0x0000000406087890 */ /* 0x000fe4000fffe03f */
[----:B------:R-:W-:Y:S01]  /*1f10*/  UIADD3 UR6, UR6, 0x6, URZ ;  /* 0x0000000606067890 */ /* 0x000fe2000fffe03f */
[----:B------:R-:W-:Y:S02]  /*1f20*/  WARPGROUP.DEPBAR.LE gsb0, 0x0 ;  /* 0x00008000000079c5 */ /* 0x000fe40000010000 */
[----:B------:R-:W-:-:S06]  /*1f30*/  WARPGROUP.ARRIVE ;  /* 0x00000000000079c5 */ /* 0x000fcc0000000000 */
[----:B------:R-:W-:Y:S03]  /*1f40*/  QGMMA.64x128x32.F32.E5M2.E4M3 R88, R160, gdesc[UR8], R88, gsb0 ;  /* 0x01e00008a0587df3 */ /* 0x000fe60008001858 */
[----:B------:R-:W-:Y:S02]  /*1f50*/  WARPGROUP.DEPBAR.LE gsb0, 0x0 ;  /* 0x00008000000079c5 */ /* 0x000fe40000010000 */
[----:B------:R-:W-:-:S07]  /*1f60*/  WARPGROUP.ARRIVE ;  /* 0x00000000000079c5 */ /* 0x000fce0000000000 */
[----:B------:R-:W-:Y:S01]  /*1f70*/  QGMMA.64x128x32.F32.E5M2.E4M3 R24, R164, gdesc[UR8], R24, gsb0 ;  /* 0x01e00008a4187df3 */ /* 0x000fe20008001818 */
[----:B------:R-:W-:Y:S01]  /*1f80*/  UMOV UR10, UR8 ;  /* 0x00000008000a7c82 */ /* 0x000fe20008000000 */
[----:B------:R-:W-:Y:S01]  /*1f90*/  UMOV UR11, 0x40000040 ;  /* 0x40000040000b7882 */ /* 0x000fe20000000000 */
[----:B------:R-:W-:Y:S02]  /*1fa0*/  WARPGROUP.DEPBAR.LE gsb0, 0x0 ;  /* 0x00008000000079c5 */ /* 0x000fe40000010000 */
[----:B------:R-:W-:Y:S04]  /*1fb0*/  LDS.U8 R13, [R9+0x2800] ;  /* 0x00280000090d7984 */ /* 0x000fe80000000000 */
[----:B------:R-:W0:Y:S04]  /*1fc0*/  LDS.U8 R14, [R11+0x2800] ;  /* 0x002800000b0e7984 */ /* 0x000e280000000000 */
[----:B------:R-:W-:Y:S04]  /*1fd0*/  LDS.U8 R15, [R9+0x2808] ;  /* 0x00280800090f7984 */ /* 0x000fe80000000000 */
[----:B------:R-:W1:Y:S04]  /*1fe0*/  LDS.U8 R158, [R11+0x2808] ;  /* 0x002808000b9e7984 */ /* 0x000e680000000000 */
[----:B------:R-:W-:Y:S04]  /*1ff0*/  LDS.U8 R19, [R9+0x3000] ;  /* 0x0030000009137984 */ /* 0x000fe80000000000 */
[----:B------:R-:W2:Y:S04]  /*2000*/  LDS.U8 R164, [R11+0x3000] ;  /* 0x003000000ba47984 */ /* 0x000ea80000000000 */
[----:B------:R-:W-:Y:S04]  /*2010*/  LDS.U8 R21, [R9+0x3008] ;  /* 0x0030080009157984 */ /* 0x000fe80000000000 */
[----:B------:R-:W3:Y:S04]  /*2020*/  LDS.U8 R170, [R11+0x3008] ;  /* 0x003008000baa7984 */ /* 0x000ee80000000000 */
[----:B------:R-:W4:Y:S04]  /*2030*/  LDS.U8 R20, [R10+0x2800] ;  /* 0x002800000a147984 */ /* 0x000f280000000000 */
[----:B------:R-:W4:Y:S04]  /*2040*/  LDS.U8 R160, [R10+0x2808] ;  /* 0x002808000aa07984 */ /* 0x000f280000000000 */
[----:B------:R-:W4:Y:S04]  /*2050*/  LDS.U8 R166, [R10+0x3000] ;  /* 0x003000000aa67984 */ /* 0x000f280000000000 */
[----:B------:R-:W4:Y:S01]  /*2060*/  LDS.U8 R172, [R10+0x3008] ;  /* 0x003008000aac7984 */ /* 0x000f220000000000 */
[----:B0-----:R-:W-:-:S03]  /*2070*/  PRMT R13, R14, 0x7604, R13 ;  /* 0x000076040e0d7816 */ /* 0x001fc6000000000d */
[----:B------:R-:W0:Y:S04]  /*2080*/  LDS.U8 R156, [R12+0x2800] ;  /* 0x002800000c9c7984 */ /* 0x000e280000000000 */
[----:B------:R-:W0:Y:S01]  /*2090*/  LDS.U8 R162, [R12+0x2808] ;  /* 0x002808000ca27984 */ /* 0x000e220000000000 */
[----:B-1----:R-:W-:-:S03]  /*20a0*/  PRMT R15, R158, 0x7604, R15 ;  /* 0x000076049e0f7816 */ /* 0x002fc6000000000f */
[----:B------:R-:W1:Y:S04]  /*20b0*/  LDS.U8 R168, [R12+0x3000] ;  /* 0x003000000ca87984 */ /* 0x000e680000000000 */
[----:B------:R-:W1:Y:S01]  /*20c0*/  LDS.U8 R174, [R12+0x3008] ;  /* 0x003008000cae7984 */ /* 0x000e620000000000 */
[----:B--2---:R-:W-:-:S03]  /*20d0*/  PRMT R19, R164, 0x7604, R19 ;  /* 0x00007604a4137816 */ /* 0x004fc60000000013 */
[----:B------:R-:W-:Y:S01]  /*20e0*/  LDS.U8 R161, [R9+0x6800] ;  /* 0x0068000009a17984 */ /* 0x000fe20000000000 */
[----:B---3--:R-:W-:-:S03]  /*20f0*/  PRMT R21, R170, 0x7604, R21 ;  /* 0x00007604aa157816 */ /* 0x008fc60000000015 */
[----:B------:R-:W2:Y:S01]  /*2100*/  LDS.U8 R176, [R11+0x6800] ;  /* 0x006800000bb07984 */ /* 0x000ea20000000000 */
[----:B----4-:R-:W-:-:S03]  /*2110*/  PRMT R13, R20, 0x7054, R13 ;  /* 0x00007054140d7816 */ /* 0x010fc6000000000d */
[----:B------:R-:W-:Y:S01]  /*2120*/  LDS.U8 R163, [R9+0x6808] ;  /* 0x0068080009a37984 */ /* 0x000fe20000000000 */
[----:B------:R-:W-:-:S03]  /*2130*/  PRMT R15, R160, 0x7054, R15 ;  /* 0x00007054a00f7816 */ /* 0x000fc6000000000f */
[----:B------:R-:W3:Y:S01]  /*2140*/  LDS.U8 R182, [R11+0x6808] ;  /* 0x006808000bb67984 */ /* 0x000ee20000000000 */
[----:B------:R-:W-:-:S03]  /*2150*/  PRMT R19, R166, 0x7054, R19 ;  /* 0x00007054a6137816 */ /* 0x000fc60000000013 */
[----:B------:R-:W-:Y:S01]  /*2160*/  LDS.U8 R165, [R9+0x7000] ;  /* 0x0070000009a57984 */ /* 0x000fe20000000000 */
[----:B------:R-:W-:-:S03]  /*2170*/  PRMT R21, R172, 0x7054, R21 ;  /* 0x00007054ac157816 */ /* 0x000fc60000000015 */
[----:B------:R-:W4:Y:S01]  /*2180*/  LDS.U8 R188, [R11+0x7000] ;  /* 0x007000000bbc7984 */ /* 0x000f220000000000 */
[----:B0-----:R-:W-:-:S03]  /*2190*/  PRMT R156, R156, 0x654, R13 ;  /* 0x000006549c9c7816 */ /* 0x001fc6000000000d */
[----:B------:R-:W-:Y:S01]  /*21a0*/  LDS.U8 R167, [R9+0x7008] ;  /* 0x0070080009a77984 */ /* 0x000fe20000000000 */
[----:B------:R-:W-:-:S03]  /*21b0*/  PRMT R157, R162, 0x654, R15 ;  /* 0x00000654a29d7816 */ /* 0x000fc6000000000f */
[----:B------:R-:W0:Y:S01]  /*21c0*/  LDS.U8 R194, [R11+0x7008] ;  /* 0x007008000bc27984 */ /* 0x000e220000000000 */
[----:B-1----:R-:W-:-:S03]  /*21d0*/  PRMT R158, R168, 0x654, R19 ;  /* 0x00000654a89e7816 */ /* 0x002fc60000000013 */
[----:B------:R-:W1:Y:S01]  /*21e0*/  LDS.U8 R178, [R10+0x6800] ;  /* 0x006800000ab27984 */ /* 0x000e620000000000 */
[----:B------:R-:W-:-:S03]  /*21f0*/  PRMT R159, R174, 0x654, R21 ;  /* 0x00000654ae9f7816 */ /* 0x000fc60000000015 */
[----:B------:R-:W1:Y:S04]  /*2200*/  LDS.U8 R184, [R10+0x6808] ;  /* 0x006808000ab87984 */ /* 0x000e680000000000 */
[----:B------:R-:W1:Y:S04]  /*2210*/  LDS.U8 R190, [R10+0x7000] ;  /* 0x007000000abe7984 */ /* 0x000e680000000000 */
[----:B------:R-:W1:Y:S01]  /*2220*/  LDS.U8 R196, [R10+0x7008] ;  /* 0x007008000ac47984 */ /* 0x000e620000000000 */
[----:B--2---:R-:W-:-:S03]  /*2230*/  PRMT R161, R176, 0x7604, R161 ;  /* 0x00007604b0a17816 */ /* 0x004fc600000000a1 */
[----:B------:R-:W2:Y:S04]  /*2240*/  LDS.U8 R180, [R12+0x6800] ;  /* 0x006800000cb47984 */ /* 0x000ea80000000000 */
[----:B------:R-:W2:Y:S01]  /*2250*/  LDS.U8 R186, [R12+0x6808] ;  /* 0x006808000cba7984 */ /* 0x000ea20000000000 */
[----:B---3--:R-:W-:-:S03]  /*2260*/  PRMT R163, R182, 0x7604, R163 ;  /* 0x00007604b6a37816 */ /* 0x008fc600000000a3 */
[----:B------:R-:W3:Y:S04]  /*2270*/  LDS.U8 R192, [R12+0x7000] ;  /* 0x007000000cc07984 */ /* 0x000ee80000000000 */
[----:B------:R-:W3:Y:S01]  /*2280*/  LDS.U8 R198, [R12+0x7008] ;  /* 0x007008000cc67984 */ /* 0x000ee20000000000 */
[----:B------:R-:W-:Y:S01]  /*2290*/  WARPGROUP.ARRIVE ;  /* 0x00000000000079c5 */ /* 0x000fe20000000000 */
[----:B----4-:R-:W-:-:S05]  /*22a0*/  PRMT R165, R188, 0x7604, R165 ;  /* 0x00007604bca57816 */ /* 0x010fca00000000a5 */
[----:B------:R-:W-:Y:S01]  /*22b0*/  QGMMA.64x128x32.F32.E5M2.E4M3 R88, R156, gdesc[UR8], R88, gsb0 ;  /* 0x01e000089c587df3 */ /* 0x000fe20008001858 */
[----:B0-----:R-:W-:Y:S02]  /*22c0*/  PRMT R167, R194, 0x7604, R167 ;  /* 0x00007604c2a77816 */ /* 0x001fe400000000a7 */
[----:B-1----:R-:W-:Y:S02]  /*22d0*/  PRMT R161, R178, 0x7054, R161 ;  /* 0x00007054b2a17816 */ /* 0x002fe400000000a1 */
[----:B------:R-:W-:Y:S02]  /*22e0*/  PRMT R163, R184, 0x7054, R163 ;  /* 0x00007054b8a37816 */ /* 0x000fe400000000a3 */
[----:B------:R-:W-:Y:S02]  /*22f0*/  PRMT R165, R190, 0x7054, R165 ;  /* 0x00007054bea57816 */ /* 0x000fe400000000a5 */
[----:B------:R-:W-:Y:S02]  /*2300*/  PRMT R167, R196, 0x7054, R167 ;  /* 0x00007054c4a77816 */ /* 0x000fe400000000a7 */
[----:B--2---:R-:W-:-:S02]  /*2310*/  PRMT R160, R180, 0x654, R161 ;  /* 0x00000654b4a07816 */ /* 0x004fc400000000a1 */
[----:B------:R-:W-:Y:S02]  /*2320*/  PRMT R161, R186, 0x654, R163 ;  /* 0x00000654baa17816 */ /* 0x000fe400000000a3 */
[----:B---3--:R-:W-:Y:S02]  /*2330*/  PRMT R162, R192, 0x654, R165 ;  /* 0x00000654c0a27816 */ /* 0x008fe400000000a5 */
[----:B------:R-:W-:Y:S01]  /*2340*/  PRMT R163, R198, 0x654, R167 ;  /* 0x00000654c6a37816 */ /* 0x000fe200000000a7 */
[----:B------:R-:W-:-:S03]  /*2350*/  WARPGROUP.DEPBAR.LE gsb0, 0x0 ;  /* 0x00008000000079c5 */ /* 0x000fc60000010000 */
[----:B------:R-:W-:-:S06]  /*2360*/  WARPGROUP.ARRIVE ;  /* 0x00000000000079c5 */ /* 0x000fcc0000000000 */
[----:B------:R-:W-:Y:S03]  /*2370*/  QGMMA.64x128x32.F32.E5M2.E4M3 R24, R160, gdesc[UR8], R24, gsb0 ;  /* 0x01e00008a0187df3 */ /* 0x000fe60008001818 */
        /* <DEDUP_REMOVED lines=22> */
[----:B------:R-:W-:Y:S01]  /*24e0*/  LDS.U8 R163, [R9+0x7808] ;  /* 0x0078080009a37984 */ /* 0x000fe20000000000 */
[----:B----4-:R-:W-:-:S03]  /*24f0*/  PRMT R13, R20, 0x7054, R13 ;  /* 0x00007054140d7816 */ /* 0x010fc6000000000d */
[----:B------:R-:W-:Y:S01]  /*2500*/  LDS.U8 R165, [R9+0x8000] ;  /* 0x0080000009a57984 */ /* 0x000fe20000000000 */
[----:B------:R-:W-:-:S03]  /*2510*/  PRMT R15, R160, 0x7054, R15 ;  /* 0x00007054a00f7816 */ /* 0x000fc6000000000f */
[----:B------:R-:W-:Y:S01]  /*2520*/  LDS.U8 R167, [R9+0x8008] ;  /* 0x0080080009a77984 */ /* 0x000fe20000000000 */
[----:B------:R-:W-:-:S03]  /*2530*/  PRMT R19, R166, 0x7054, R19 ;  /* 0x00007054a6137816 */ /* 0x000fc60000000013 */
[----:B------:R-:W2:Y:S01]  /*2540*/  LDS.U8 R176, [R11+0x7800] ;  /* 0x007800000bb07984 */ /* 0x000ea20000000000 */
[----:B------:R-:W-:-:S03]  /*2550*/  PRMT R21, R172, 0x7054, R21 ;  /* 0x00007054ac157816 */ /* 0x000fc60000000015 */
[----:B------:R-:W3:Y:S01]  /*2560*/  LDS.U8 R182, [R11+0x7808] ;  /* 0x007808000bb67984 */ /* 0x000ee20000000000 */
[----:B0-----:R-:W-:-:S03]  /*2570*/  PRMT R156, R156, 0x654, R13 ;  /* 0x000006549c9c7816 */ /* 0x001fc6000000000d */
[----:B------:R-:W0:Y:S01]  /*2580*/  LDS.U8 R188, [R11+0x8000] ;  /* 0x008000000bbc7984 */ /* 0x000e220000000000 */
[----:B------:R-:W-:-:S03]  /*2590*/  PRMT R157, R162, 0x654, R15 ;  /* 0x00000654a29d7816 */ /* 0x000fc6000000000f */
[----:B------:R-:W4:Y:S01]  /*25a0*/  LDS.U8 R194, [R11+0x8008] ;  /* 0x008008000bc27984 */ /* 0x000f220000000000 */
[----:B-1----:R-:W-:-:S03]  /*25b0*/  PRMT R158, R168, 0x654, R19 ;  /* 0x00000654a89e7816 */ /* 0x002fc60000000013 */
[----:B------:R-:W1:Y:S01]  /*25c0*/  LDS.U8 R178, [R10+0x7800] ;  /* 0x007800000ab27984 */ /* 0x000e620000000000 */
[----:B------:R-:W-:-:S03]  /*25d0*/  PRMT R159, R174, 0x654, R21 ;  /* 0x00000654ae9f7816 */ /* 0x000fc60000000015 */
[----:B------:R-:W1:Y:S04]  /*25e0*/  LDS.U8 R184, [R10+0x7808] ;  /* 0x007808000ab87984 */ /* 0x000e680000000000 */
[----:B------:R-:W1:Y:S04]  /*25f0*/  LDS.U8 R190, [R10+0x8000] ;  /* 0x008000000abe7984 */ /* 0x000e680000000000 */
[----:B------:R-:W1:Y:S04]  /*2600*/  LDS.U8 R196, [R10+0x8008] ;  /* 0x008008000ac47984 */ /* 0x000e680000000000 */
[----:B------:R-:W1:Y:S04]  /*2610*/  LDS.U8 R180, [R12+0x7800] ;  /* 0x007800000cb47984 */ /* 0x000e680000000000 */
[----:B------:R-:W1:Y:S04]  /*2620*/  LDS.U8 R186, [R12+0x7808] ;  /* 0x007808000cba7984 */ /* 0x000e680000000000 */
[----:B------:R-:W1:Y:S01]  /*2630*/  LDS.U8 R192, [R12+0x8000] ;  /* 0x008000000cc07984 */ /* 0x000e620000000000 */
[----:B--2---:R-:W-:-:S03]  /*2640*/  PRMT R161, R176, 0x7604, R161 ;  /* 0x00007604b0a17816 */ /* 0x004fc600000000a1 */
[----:B------:R-:W2:Y:S01]  /*2650*/  LDS.U8 R198, [R12+0x8008] ;  /* 0x008008000cc67984 */ /* 0x000ea20000000000 */
[----:B------:R-:W-:Y:S01]  /*2660*/  WARPGROUP.ARRIVE ;  /* 0x00000000000079c5 */ /* 0x000fe20000000000 */
[----:B---3--:R-:W-:Y:S02]  /*2670*/  PRMT R163, R182, 0x7604, R163 ;  /* 0x00007604b6a37816 */ /* 0x008fe400000000a3 */
[----:B0-----:R-:W-:-:S03]  /*2680*/  PRMT R165, R188, 0x7604, R165 ;  /* 0x00007604bca57816 */ /* 0x001fc600000000a5 */
[----:B------:R-:W-:Y:S01]  /*2690*/  QGMMA.64x128x32.F32.E5M2.E4M3 R88, R156, gdesc[UR4], R88, gsb0 ;  /* 0x01e000049c587df3 */ /* 0x000fe20008001858 */
[----:B----4-:R-:W-:Y:S02]  /*26a0*/  PRMT R167, R194, 0x7604, R167 ;  /* 0x00007604c2a77816 */ /* 0x010fe400000000a7 */
[----:B-1----:R-:W-:Y:S02]  /*26b0*/  PRMT R161, R178, 0x7054, R161 ;  /* 0x00007054b2a17816 */ /* 0x002fe400000000a1 */
[----:B------:R-:W-:Y:S02]  /*26c0*/  PRMT R163, R184, 0x7054, R163 ;  /* 0x00007054b8a37816 */ /* 0x000fe400000000a3 */
[----:B------:R-:W-:Y:S02]  /*26d0*/  PRMT R165, R190, 0x7054, R165 ;  /* 0x00007054bea57816 */ /* 0x000fe400000000a5 */
[----:B------:R-:W-:Y:S02]  /*26e0*/  PRMT R167, R196, 0x7054, R167 ;  /* 0x00007054c4a77816 */ /* 0x000fe400000000a7 */
[----:B------:R-:W-:-:S02]  /*26f0*/  PRMT R160, R180, 0x654, R161 ;  /* 0x00000654b4a07816 */ /* 0x000fc400000000a1 */
[----:B------:R-:W-:Y:S02]  /*2700*/  PRMT R161, R186, 0x654, R163 ;  /* 0x00000654baa17816 */ /* 0x000fe400000000a3 */
[----:B------:R-:W-:Y:S02]  /*2710*/  PRMT R162, R192, 0x654, R165 ;  /* 0x00000654c0a27816 */ /* 0x000fe400000000a5 */
[----:B--2---:R-:W-:Y:S01]  /*2720*/  PRMT R163, R198, 0x654, R167 ;  /* 0x00000654c6a37816 */ /* 0x004fe200000000a7 */
[----:B------:R-:W-:-:S03]  /*2730*/  WARPGROUP.DEPBAR.LE gsb0, 0x0 ;  /* 0x00008000000079c5 */ /* 0x000fc60000010000 */
[----:B------:R-:W-:-:S06]  /*2740*/  WARPGROUP.ARRIVE ;  /* 0x00000000000079c5 */ /* 0x000fcc0000000000 */
[----:B------:R-:W-:Y:S03]  /*2750*/  QGMMA.64x128x32.F32.E5M2.E4M3 R24, R160, gdesc[UR4], R24, gsb0 ;  /* 0x01e00004a0187df3 */ /* 0x000fe60008001818 */
[----:B------:R-:W-:Y:S02]  /*2760*/  WARPGROUP.DEPBAR.LE gsb0, 0x0 ;  /* 0x00008000000079c5 */ /* 0x000fe40000010000 */
[----:B------:R-:W-:Y:S05]  /*2770*/  @!P2 BRA `(.L_x_22) ;  /* 0x0000002400b0a947 */ /* 0x000fea0003800000 */
[----:B------:R-:W-:Y:S05]  /*2780*/  @!P0 BRA `(.L_x_23) ;  /* 0x0000000000048947 */ /* 0x000fea0003800000 */
[----:B------:R-:W-:Y:S01]  /*2790*/  BPT.TRAP 0x1 ;  /* 0x000000040000795c */ /* 0x000fe20000300000 */
.L_x_23:
[----:B------:R-:W-:-:S05]  /*27a0*/  IMAD.SHL.U32 R10, R3, 0x8000, RZ ;  /* 0x00008000030a7824 */ /* 0x000fca00078e00ff */
[----:B------:R-:W-:-:S05]  /*27b0*/  LOP3.LUT R9, R10, R5, RZ, 0xfc, !PT ;  /* 0x000000050a097212 */ /* 0x000fca00078efcff */
[----:B------:R-:W-:Y:S01]  /*27c0*/  IMAD.IADD R9, R0, 0x1, R9 ;  /* 0x0000000100097824 */ /* 0x000fe200078e0209 */
[----:B------:R-:W-:Y:S06]  /*27d0*/  @P1 BRA `(.L_x_24) ;  /* 0x0000000000081947 */ /* 0x000fec0003800000 */
[----:B------:R-:W0:Y:S02]  /*27e0*/  SYNCS.PHASECHK.TRANS64.TRYWAIT P1, [R7+URZ], R8 ;  /* 0x00000008070075a7 */ /* 0x000e24000802017f */
[----:B0-----:R-:W-:Y:S05]  /*27f0*/  @!P1 BRA `(.L_x_25) ;  /* 0x000000d400b49947 */ /* 0x001fea0003800000 */
.L_x_24:
[--C-:B------:R-:W-:Y:S01]  /*2800*/  IMAD.IADD R161, R6, 0x1, R9.reuse ;  /* 0x0000000106a17824 */ /* 0x100fe200078e0209 */
[----:B------:R-:W-:Y:S01]  /*2810*/  LDS.U8 R15, [R9+0x1008] ;  /* 0x00100800090f7984 */ /* 0x000fe20000000000 */
[C---:B------:R-:W-:Y:S01]  /*2820*/  IMAD.IADD R163, R4.reuse, 0x1, R9 ;  /* 0x0000000104a37824 */ /* 0x040fe200078e0209 */
[----:B------:R-:W-:Y:S01]  /*2830*/  UMOV UR5, UR39 ;  /* 0x0000002700057c82 */ /* 0x000fe20008000000 */
[----:B------:R-:W-:Y:S01]  /*2840*/  IMAD.IADD R165, R4, 0x1, R161 ;  /* 0x0000000104a57824 */ /* 0x000fe200078e02a1 */
[----:B------:R-:W1:Y:S04]  /*2850*/  LDS.U8 R162, [R161+0x1008] ;  /* 0x00100800a1a27984 */ /* 0x000e680000000000 */
[----:B0-----:R-:W-:Y:S04]  /*2860*/  LDS.U8 R7, [R9+0x800] ;  /* 0x0008000009077984 */ /* 0x001fe80000000000 */
[----:B------:R-:W-:Y:S04]  /*2870*/  LDS.U8 R11, [R9+0x808] ;  /* 0x00080800090b7984 */ /* 0x000fe80000000000 */
[----:B------:R-:W-:Y:S04]  /*2880*/  LDS.U8 R13, [R9+0x1000] ;  /* 0x00100000090d7984 */ /* 0x000fe80000000000 */
[----:B------:R-:W-:Y:S04]  /*2890*/  LDS.U8 R19, [R9+0x4800] ;  /* 0x0048000009137984 */ /* 0x000fe80000000000 */
[----:B------:R-:W-:Y:S04]  /*28a0*/  LDS.U8 R21, [R9+0x4808] ;  /* 0x0048080009157984 */ /* 0x000fe80000000000 */
[----:B------:R-:W-:Y:S04]  /*28b0*/  LDS.U8 R157, [R9+0x5000] ;  /* 0x00500000099d7984 */ /* 0x000fe80000000000 */
[----:B------:R0:W-:Y:S04]  /*28c0*/  LDS.U8 R159, [R9+0x5008] ;  /* 0x00500800099f7984 */ /* 0x0001e80000000000 */
[----:B------:R-:W2:Y:S04]  /*28d0*/  LDS.U8 R8, [R161+0x800] ;  /* 0x00080000a1087984 */ /* 0x000ea80000000000 */
[----:B------:R-:W3:Y:S01]  /*28e0*/  LDS.U8 R14, [R161+0x808] ;  /* 0x00080800a10e7984 */ /* 0x000ee20000000000 */
[----:B0-----:R-:W0:Y:S03]  /*28f0*/  LDC R9, c[0x0][0x28c] ;  /* 0x0000a300ff097b82 */ /* 0x001e260000000800 */
[----:B------:R-:W4:Y:S01]  /*2900*/  LDS.U8 R158, [R161+0x1000] ;  /* 0x00100000a19e7984 */ /* 0x000f220000000000 */
[----:B-1----:R-:W-:-:S03]  /*2910*/  PRMT R15, R162, 0x7604, R15 ;  /* 0x00007604a20f7816 */ /* 0x002fc6000000000f */
[----:B------:R-:W1:Y:S04]  /*2920*/  LDS.U8 R172, [R161+0x4800] ;  /* 0x00480000a1ac7984 */ /* 0x000e680000000000 */
[----:B------:R-:W1:Y:S04]  /*2930*/  LDS.U8 R178, [R161+0x4808] ;  /* 0x00480800a1b27984 */ /* 0x000e680000000000 */
[----:B------:R-:W1:Y:S04]  /*2940*/  LDS.U8 R184, [R161+0x5000] ;  /* 0x00500000a1b87984 */ /* 0x000e680000000000 */
[----:B------:R-:W1:Y:S04]  /*2950*/  LDS.U8 R190, [R161+0x5008] ;  /* 0x00500800a1be7984 */ /* 0x000e680000000000 */
[----:B------:R-:W1:Y:S01]  /*2960*/  LDS.U8 R164, [R163+0x1008] ;  /* 0x00100800a3a47984 */ /* 0x000e620000000000 */
[----:B0-----:R-:W-:-:S03]  /*2970*/  ISETP.GE.AND P1, PT, R9, 0x101, PT ;  /* 0x000001010900780c */ /* 0x001fc60003f26270 */
[----:B------:R-:W0:Y:S04]  /*2980*/  LDS.U8 R12, [R163+0x800] ;  /* 0x00080000a30c7984 */ /* 0x000e280000000000 */
[----:B------:R-:W0:Y:S04]  /*2990*/  LDS.U8 R20, [R163+0x808] ;  /* 0x00080800a3147984 */ /* 0x000e280000000000 */
[----:B------:R-:W0:Y:S01]  /*29a0*/  LDS.U8 R160, [R163+0x1000] ;  /* 0x00100000a3a07984 */ /* 0x000e220000000000 */
[----:B--2---:R-:W-:-:S03]  /*29b0*/  PRMT R7, R8, 0x7604, R7 ;  /* 0x0000760408077816 */ /* 0x004fc60000000007 */
[----:B------:R-:W2:Y:S01]  /*29c0*/  LDS.U8 R174, [R163+0x4800] ;  /* 0x00480000a3ae7984 */ /* 0x000ea20000000000 */
[----:B---3--:R-:W-:-:S03]  /*29d0*/  PRMT R11, R14, 0x7604, R11 ;  /* 0x000076040e0b7816 */ /* 0x008fc6000000000b */
[----:B------:R-:W3:Y:S01]  /*29e0*/  LDS.U8 R180, [R163+0x4808] ;  /* 0x00480800a3b47984 */ /* 0x000ee20000000000 */
[----:B----4-:R-:W-:-:S03]  /*29f0*/  PRMT R13, R158, 0x7604, R13 ;  /* 0x000076049e0d7816 */ /* 0x010fc6000000000d */
[----:B------:R-:W4:Y:S01]  /*2a00*/  LDS.U8 R186, [R163+0x5000] ;  /* 0x00500000a3ba7984 */ /* 0x000f220000000000 */
[----:B-1----:R-:W-:-:S03]  /*2a10*/  PRMT R19, R172, 0x7604, R19 ;  /* 0x00007604ac137816 */ /* 0x002fc60000000013 */
[----:B------:R-:W1:Y:S01]  /*2a20*/  LDS.U8 R192, [R163+0x5008] ;  /* 0x00500800a3c07984 */ /* 0x000e620000000000 */
[----:B------:R-:W-:-:S03]  /*2a30*/  PRMT R21, R178, 0x7604, R21 ;  /* 0x00007604b2157816 */ /* 0x000fc60000000015 */
[----:B------:R-:W1:Y:S01]  /*2a40*/  LDS.U8 R166, [R165+0x1008] ;  /* 0x00100800a5a67984 */ /* 0x000e620000000000 */
[----:B------:R-:W-:-:S03]  /*2a50*/  PRMT R157, R184, 0x7604, R157 ;  /* 0x00007604b89d7816 */ /* 0x000fc6000000009d */
[----:B------:R-:W1:Y:S01]  /*2a60*/  LDS.U8 R168, [R165+0x800] ;  /* 0x00080000a5a87984 */ /* 0x000e620000000000 */
[----:B------:R-:W-:-:S03]  /*2a70*/  PRMT R159, R190, 0x7604, R159 ;  /* 0x00007604be9f7816 */ /* 0x000fc6000000009f */
[----:B------:R-:W1:Y:S01]  /*2a80*/  LDS.U8 R156, [R165+0x808] ;  /* 0x00080800a59c7984 */ /* 0x000e620000000000 */
[----:B------:R-:W-:-:S03]  /*2a90*/  PRMT R15, R164, 0x7054, R15 ;  /* 0x00007054a40f7816 */ /* 0x000fc6000000000f */
[----:B------:R-:W1:Y:S01]  /*2aa0*/  LDS.U8 R170, [R165+0x1000] ;  /* 0x00100000a5aa7984 */ /* 0x000e620000000000 */
[----:B0-----:R-:W-:-:S03]  /*2ab0*/  PRMT R7, R12, 0x7054, R7 ;  /* 0x000070540c077816 */ /* 0x001fc60000000007 */
[----:B------:R-:W0:Y:S01]  /*2ac0*/  LDS.U8 R176, [R165+0x4800] ;  /* 0x00480000a5b07984 */ /* 0x000e220000000000 */
[----:B------:R-:W-:-:S03]  /*2ad0*/  PRMT R11, R20, 0x7054, R11 ;  /* 0x00007054140b7816 */ /* 0x000fc6000000000b */
[----:B------:R-:W0:Y:S01]  /*2ae0*/  LDS.U8 R182, [R165+0x4808] ;  /* 0x00480800a5b67984 */ /* 0x000e220000000000 */
[----:B------:R-:W-:-:S03]  /*2af0*/  PRMT R13, R160, 0x7054, R13 ;  /* 0x00007054a00d7816 */ /* 0x000fc6000000000d */
[----:B------:R-:W0:Y:S01]  /*2b00*/  LDS.U8 R188, [R165+0x5000] ;  /* 0x00500000a5bc7984 */ /* 0x000e220000000000 */
[----:B--2---:R-:W-:-:S03]  /*2b10*/  PRMT R19, R174, 0x7054, R19 ;  /* 0x00007054ae137816 */ /* 0x004fc60000000013 */
[----:B------:R2:W2:Y:S01]  /*2b20*/  LDS.U8 R194, [R165+0x5008] ;  /* 0x00500800a5c27984 */ /* 0x0004a20000000000 */
[----:B---3--:R-:W-:Y:S02]  /*2b30*/  PRMT R21, R180, 0x7054, R21 ;  /* 0x00007054b4157816 */ /* 0x008fe40000000015 */
[----:B----4-:R-:W-:Y:S02]  /*2b40*/  PRMT R157, R186, 0x7054, R157 ;  /* 0x00007054ba9d7816 */ /* 0x010fe4000000009d */
[----:B-1----:R-:W-:Y:S02]  /*2b50*/  PRMT R159, R192, 0x7054, R159 ;  /* 0x00007054c09f7816 */ /* 0x002fe4000000009f */
[----:B------:R-:W-:Y:S02]  /*2b60*/  PRMT R171, R166, 0x654, R15 ;  /* 0x00000654a6ab7816 */ /* 0x000fe4000000000f */
[----:B------:R-:W-:Y:S02]  /*2b70*/  PRMT R168, R168, 0x654, R7 ;  /* 0x00000654a8a87816 */ /* 0x000fe40000000007 */
[----:B------:R-:W-:-:S02]  /*2b80*/  PRMT R169, R156, 0x654, R11 ;  /* 0x000006549ca97816 */ /* 0x000fc4000000000b */
[----:B------:R-:W-:Y:S02]  /*2b90*/  PRMT R170, R170, 0x654, R13 ;  /* 0x00000654aaaa7816 */ /* 0x000fe4000000000d */
[----:B0-----:R-:W-:Y:S02]  /*2ba0*/  PRMT R164, R176, 0x654, R19 ;  /* 0x00000654b0a47816 */ /* 0x001fe40000000013 */
[----:B--2---:R-:W-:Y:S02]  /*2bb0*/  PRMT R165, R182, 0x654, R21 ;  /* 0x00000654b6a57816 */ /* 0x004fe40000000015 */
[----:B------:R-:W-:Y:S02]  /*2bc0*/  PRMT R166, R188, 0x654, R157 ;  /* 0x00000654bca67816 */ /* 0x000fe4000000009d */
[----:B------:R-:W-:Y:S01]  /*2bd0*/  PRMT R167, R194, 0x654, R159 ;  /* 0x00000654c2a77816 */ /* 0x000fe2000000009f */
[----:B------:R-:W-:Y:S06]  /*2be0*/  @!P1 BRA `(.L_x_26) ;  /* 0x0000001000f89947 */ /* 0x000fec0003800000 */
[----:B------:R-:W-:Y:S01]  /*2bf0*/  R2UR UR7, R3 ;  /* 0x00000000030772ca */ /* 0x000fe200000e0000 */
[----:B------:R-:W-:Y:S01]  /*2c00*/  UIADD3 UR6, UR40, -0x1, URZ ;  /* 0xffffffff28067890 */ /* 0x000fe2000fffe03f */
[----:B------:R-:W-:-:S13]  /*2c10*/  UMOV UR5, UR39 ;  /* 0x0000002700057c82 */ /* 0x000fda0008000000 */
.L_x_34:
[----:B------:R-:W-:-:S04]  /*2c20*/  UIADD3 UR8, UR7, 0x1, URZ ;  /* 0x0000000107087890 */ /* 0x000fc8000fffe03f */
[----:B------:R-:W-:-:S04]  /*2c30*/  UISETP.NE.AND UP0, UPT, UR8, 0x4, UPT ;  /* 0x000000040800788c */ /* 0x000fc8000bf05270 */
[----:B------:R-:W-:Y:S02]  /*2c40*/  USEL UR9, URZ, 0x1, UP0 ;  /* 0x000000013f097887 */ /* 0x000fe40008000000 */
[----:B------:R-:W-:-:S04]  /*2c50*/  USEL UR8, UR8, URZ, UP0 ;  /* 0x0000003f08087287 */ /* 0x000fc80008000000 */
[----:B------:R-:W-:Y:S02]  /*2c60*/  LOP3.LUT R155, R155, UR9, RZ, 0x3c, !PT ;  /* 0x000000099b9b7c12 */ /* 0x000fe4000f8e3cff */
[----:B------:R-:W-:Y:S01]  /*2c70*/  IMAD.U32 R3, RZ, RZ, UR8 ;  /* 0x00000008ff037e24 */ /* 0x000fe2000f8e00ff */
[----:B------:R-:W-:Y:S06]  /*2c80*/  @!P0 BRA `(.L_x_27) ;  /* 0x0000000000048947 */ /* 0x000fec0003800000 */
[----:B------:R-:W-:Y:S01]  /*2c90*/  BPT.TRAP 0x1 ;  /* 0x000000040000795c */ /* 0x000fe20000300000 */
.L_x_27:
[----:B------:R-:W0:Y:S01]  /*2ca0*/  S2UR UR9, SR_CgaCtaId ;  /* 0x00000000000979c3 */ /* 0x000e220000008800 */
[----:B------:R-:W-:Y:S01]  /*2cb0*/  UMOV UR8, 0x400 ;  /* 0x0000040000087882 */ /* 0x000fe20000000000 */
[----:B------:R-:W-:Y:S01]  /*2cc0*/  SHF.L.U32 R7, R155, 0x1f, RZ ;  /* 0x0000001f9b077819 */ /* 0x000fe200000006ff */
[----:B------:R-:W-:Y:S01]  /*2cd0*/  ULEA UR10, UR7, UR4, 0xa ;  /* 0x00000004070a7291 */ /* 0x000fe2000f8e503f */
[----:B------:R-:W-:Y:S01]  /*2ce0*/  UMOV UR11, 0x40000040 ;  /* 0x40000040000b7882 */ /* 0x000fe20000000000 */
[----:B------:R-:W-:Y:S01]  /*2cf0*/  USHF.L.U32 UR7, UR7, 0xf, URZ ;  /* 0x0000000f07077899 */ /* 0x000fe2000800063f */
[----:B------:R-:W-:-:S04]  /*2d00*/  UMOV UR15, UR11 ;  /* 0x0000000b000f7c82 */ /* 0x000fc80008000000 */
[----:B------:R-:W-:Y:S01]  /*2d10*/  UMOV UR14, UR10 ;  /* 0x0000000a000e7c82 */ /* 0x000fe20008000000 */
[----:B------:R-:W-:Y:S01]  /*2d20*/  LOP3.LUT R9, R5, UR7, RZ, 0xfc, !PT ;  /* 0x0000000705097c12 */ /* 0x000fe2000f8efcff */
[----:B0-----:R-:W-:-:S06]  /*2d30*/  ULEA UR8, UR9, UR8, 0x18 ;  /* 0x0000000809087291 */ /* 0x001fcc000f8ec03f */
[----:B------:R-:W-:Y:S01]  /*2d40*/  IMAD.U32 R0, RZ, RZ, UR8 ;  /* 0x00000008ff007e24 */ /* 0x000fe2000f8e00ff */
[----:B------:R-:W-:-:S03]  /*2d50*/  UIADD3 UR8, UR10, 0x2, URZ ;  /* 0x000000020a087890 */ /* 0x000fc6000fffe03f */
[----:B------:R-:W-:Y:S02]  /*2d60*/  IMAD R8, R3, 0x8, R0 ;  /* 0x0000000803087824 */ /* 0x000fe400078e0200 */
[----:B------:R-:W-:Y:S02]  /*2d70*/  IMAD.IADD R9, R0, 0x1, R9 ;  /* 0x0000000100097824 */ /* 0x000fe400078e0209 */
[----:B------:R0:W1:Y:S01]  /*2d80*/  SYNCS.PHASECHK.TRANS64.TRYWAIT P1, [R8+URZ], R7 ;  /* 0x00000007080075a7 */ /* 0x000062000802017f */
[----:B------:R-:W-:Y:S01]  /*2d90*/  WARPGROUP.ARRIVE ;  /* 0x00000000000079c5 */ /* 0x000fe20000000000 */
[--C-:B------:R-:W-:Y:S02]  /*2da0*/  IMAD.IADD R11, R6, 0x1, R9.reuse ;  /* 0x00000001060b7824 */ /* 0x100fe400078e0209 */
[C---:B------:R-:W-:Y:S02]  /*2db0*/  IMAD.IADD R10, R4.reuse, 0x1, R9 ;  /* 0x00000001040a7824 */ /* 0x040fe400078e0209 */
[----:B------:R-:W-:Y:S01]  /*2dc0*/  IMAD.IADD R12, R4, 0x1, R11 ;  /* 0x00000001040c7824 */ /* 0x000fe200078e020b */
[----:B------:R-:W-:Y:S03]  /*2dd0*/  QGMMA.64x128x32.F32.E5M2.E4M3 R88, R168, gdesc[UR8], R88, gsb0 ;  /* 0x01e00008a8587df3 */ /* 0x000fe60008001858 */
[----:B------:R-:W-:-:S02]  /*2de0*/  WARPGROUP.DEPBAR.LE gsb0, 0x0 ;  /* 0x00008000000079c5 */ /* 0x000fc40000010000 */
[----:B------:R-:W-:-:S07]  /*2df0*/  WARPGROUP.ARRIVE ;  /* 0x00000000000079c5 */ /* 0x000fce0000000000 */
[----:B------:R-:W-:Y:S01]  /*2e00*/  QGMMA.64x128x32.F32.E5M2.E4M3 R24, R164, gdesc[UR12], R24, gsb0 ;  /* 0x01e0000ca4187df3 */ /* 0x000fe20008001818 */
[----:B------:R-:W-:Y:S01]  /*2e10*/  UMOV UR14, UR8 ;  /* 0x00000008000e7c82 */ /* 0x000fe20008000000 */
[----:B------:R-:W-:Y:S01]  /*2e20*/  UMOV UR15, 0x40000040 ;  /* 0x40000040000f7882 */ /* 0x000fe20000000000 */
[----:B------:R-:W-:Y:S02]  /*2e30*/  WARPGROUP.DEPBAR.LE gsb0, 0x0 ;  /* 0x00008000000079c5 */ /* 0x000fe40000010000 */
[----:B------:R-:W-:Y:S04]  /*2e40*/  LDS.U8 R15, [R9+0x1808] ;  /* 0x00180800090f7984 */ /* 0x000fe80000000000 */
[----:B------:R-:W2:Y:S04]  /*2e50*/  LDS.U8 R156, [R11+0x1808] ;  /* 0x001808000b9c7984 */ /* 0x000ea80000000000 */
[----:B------:R-:W-:Y:S04]  /*2e60*/  LDS.U8 R13, [R9+0x1800] ;  /* 0x00180000090d7984 */ /* 0x000fe80000000000 */
[----:B------:R-:W3:Y:S04]  /*2e70*/  LDS.U8 R14, [R11+0x1800] ;  /* 0x001800000b0e7984 */ /* 0x000ee80000000000 */
[----:B------:R-:W-:Y:S04]  /*2e80*/  LDS.U8 R19, [R9+0x2000] ;  /* 0x0020000009137984 */ /* 0x000fe80000000000 */
        /* <DEDUP_REMOVED lines=13> */
[----:B----4-:R-:W-:-:S03]  /*2f60*/  PRMT R19, R164, 0x7604, R19 ;  /* 0x00007604a4137816 */ /* 0x010fc60000000013 */
[----:B------:R-:W-:Y:S01]  /*2f70*/  LDS.U8 R157, [R9+0x5800] ;  /* 0x00580000099d7984 */ /* 0x000fe20000000000 */
[----:B0-----:R-:W-:-:S03]  /*2f80*/  PRMT R21, R170, 0x7604, R21 ;  /* 0x00007604aa157816 */ /* 0x001fc60000000015 */
[----:B------:R-:W0:Y:S01]  /*2f90*/  LDS.U8 R176, [R11+0x5800] ;  /* 0x005800000bb07984 */ /* 0x000e220000000000 */
[----:B-1----:R-:W-:-:S03]  /*2fa0*/  PRMT R15, R158, 0x7054, R15 ;  /* 0x000070549e0f7816 */ /* 0x002fc6000000000f */
[----:B------:R-:W-:Y:S01]  /*2fb0*/  LDS.U8 R159, [R9+0x5808] ;  /* 0x00580800099f7984 */ /* 0x000fe20000000000 */
[----:B------:R-:W-:-:S03]  /*2fc0*/  PRMT R13, R20, 0x7054, R13 ;  /* 0x00007054140d7816 */ /* 0x000fc6000000000d */
[----:B------:R-:W1:Y:S01]  /*2fd0*/  LDS.U8 R182, [R11+0x5808] ;  /* 0x005808000bb67984 */ /* 0x000e620000000000 */
[----:B------:R-:W-:-:S03]  /*2fe0*/  PRMT R19, R166, 0x7054, R19 ;  /* 0x00007054a6137816 */ /* 0x000fc60000000013 */
[----:B------:R-:W-:Y:S01]  /*2ff0*/  LDS.U8 R165, [R9+0x6000] ;  /* 0x0060000009a57984 */ /* 0x000fe20000000000 */
[----:B------:R-:W-:-:S03]  /*3000*/  PRMT R21, R172, 0x7054, R21 ;  /* 0x00007054ac157816 */ /* 0x000fc60000000015 */
[----:B------:R-:W4:Y:S01]  /*3010*/  LDS.U8 R188, [R11+0x6000] ;  /* 0x006000000bbc7984 */ /* 0x000f220000000000 */
[----:B--2---:R-:W-:-:S03]  /*3020*/  PRMT R161, R162, 0x654, R15 ;  /* 0x00000654a2a17816 */ /* 0x004fc6000000000f */
[----:B------:R-:W-:Y:S01]  /*3030*/  LDS.U8 R169, [R9+0x6008] ;  /* 0x0060080009a97984 */ /* 0x000fe20000000000 */
[----:B------:R-:W-:-:S03]  /*3040*/  PRMT R160, R160, 0x654, R13 ;  /* 0x00000654a0a07816 */ /* 0x000fc6000000000d */
[----:B------:R-:W2:Y:S01]  /*3050*/  LDS.U8 R192, [R11+0x6008] ;  /* 0x006008000bc07984 */ /* 0x000ea20000000000 */
[----:B---3--:R-:W-:-:S03]  /*3060*/  PRMT R162, R168, 0x654, R19 ;  /* 0x00000654a8a27816 */ /* 0x008fc60000000013 */
[----:B------:R-:W3:Y:S01]  /*3070*/  LDS.U8 R178, [R10+0x5800] ;  /* 0x005800000ab27984 */ /* 0x000ee20000000000 */
[----:B------:R-:W-:-:S03]  /*3080*/  PRMT R163, R174, 0x654, R21 ;  /* 0x00000654aea37816 */ /* 0x000fc60000000015 */
[----:B------:R-:W3:Y:S04]  /*3090*/  LDS.U8 R184, [R10+0x5808] ;  /* 0x005808000ab87984 */ /* 0x000ee80000000000 */
[----:B------:R-:W3:Y:S04]  /*30a0*/  LDS.U8 R190, [R10+0x6000] ;  /* 0x006000000abe7984 */ /* 0x000ee80000000000 */
[----:B------:R-:W3:Y:S01]  /*30b0*/  LDS.U8 R194, [R10+0x6008] ;  /* 0x006008000ac27984 */ /* 0x000ee20000000000 */
[----:B0-----:R-:W-:-:S03]  /*30c0*/  PRMT R157, R176, 0x7604, R157 ;  /* 0x00007604b09d7816 */ /* 0x001fc6000000009d */
[----:B------:R-:W0:Y:S04]  /*30d0*/  LDS.U8 R180, [R12+0x5800] ;  /* 0x005800000cb47984 */ /* 0x000e280000000000 */
[----:B------:R-:W0:Y:S01]  /*30e0*/  LDS.U8 R186, [R12+0x5808] ;  /* 0x005808000cba7984 */ /* 0x000e220000000000 */
[----:B-1----:R-:W-:-:S03]  /*30f0*/  PRMT R159, R182, 0x7604, R159 ;  /* 0x00007604b69f7816 */ /* 0x002fc6000000009f */
[----:B------:R-:W1:Y:S04]  /*3100*/  LDS.U8 R167, [R12+0x6000] ;  /* 0x006000000ca77984 */ /* 0x000e680000000000 */
[----:B------:R-:W1:Y:S01]  /*3110*/  LDS.U8 R196, [R12+0x6008] ;  /* 0x006008000cc47984 */ /* 0x000e620000000000 */
[----:B------:R-:W-:Y:S01]  /*3120*/  WARPGROUP.ARRIVE ;  /* 0x00000000000079c5 */ /* 0x000fe20000000000 */
[----:B----4-:R-:W-:-:S05]  /*3130*/  PRMT R165, R188, 0x7604, R165 ;  /* 0x00007604bca57816 */ /* 0x010fca00000000a5 */
[----:B------:R-:W-:Y:S01]  /*3140*/  QGMMA.64x128x32.F32.E5M2.E4M3 R88, R160, gdesc[UR12], R88, gsb0 ;  /* 0x01e0000ca0587df3 */ /* 0x000fe20008001858 */
[----:B--2---:R-:W-:Y:S02]  /*3150*/  PRMT R169, R192, 0x7604, R169 ;  /* 0x00007604c0a97816 */ /* 0x004fe400000000a9 */
[----:B---3--:R-:W-:Y:S02]  /*3160*/  PRMT R157, R178, 0x7054, R157 ;  /* 0x00007054b29d7816 */ /* 0x008fe4000000009d */
[----:B------:R-:W-:Y:S02]  /*3170*/  PRMT R159, R184, 0x7054, R159 ;  /* 0x00007054b89f7816 */ /* 0x000fe4000000009f */
[----:B------:R-:W-:Y:S02]  /*3180*/  PRMT R190, R190, 0x7054, R165 ;  /* 0x00007054bebe7816 */ /* 0x000fe400000000a5 */
[----:B------:R-:W-:Y:S02]  /*3190*/  PRMT R169, R194, 0x7054, R169 ;  /* 0x00007054c2a97816 */ /* 0x000fe400000000a9 */
[----:B0-----:R-:W-:-:S02]  /*31a0*/  PRMT R164, R180, 0x654, R157 ;  /* 0x00000654b4a47816 */ /* 0x001fc4000000009d */
[----:B------:R-:W-:Y:S02]  /*31b0*/  PRMT R165, R186, 0x654, R159 ;  /* 0x00000654baa57816 */ /* 0x000fe4000000009f */
[----:B-1----:R-:W-:Y:S02]  /*31c0*/  PRMT R166, R167, 0x654, R190 ;  /* 0x00000654a7a67816 */ /* 0x002fe400000000be */
        /* <DEDUP_REMOVED lines=13> */
[----:B------:R-:W-:Y:S04]  /*32a0*/  LDS.U8 R19, [R9+0x3000] ;  /* 0x0030000009137984 */ /* 0x000fe80000000000 */
[----:B------:R-:W4:Y:S04]  /*32b0*/  LDS.U8 R164, [R11+0x3000] ;  /* 0x003000000ba47984 */ /* 0x000f280000000000 */
[----:B------:R-:W-:Y:S04]  /*32c0*/  LDS.U8 R21, [R9+0x3008] ;  /* 0x0030080009157984 */ /* 0x000fe80000000000 */
[----:B------:R-:W4:Y:S01]  /*32d0*/  LDS.U8 R170, [R11+0x3008] ;  /* 0x003008000baa7984 */ /* 0x000f220000000000 */
[----:B0-----:R-:W-:-:S03]  /*32e0*/  PRMT R157, R176, 0x7604, R157 ;  /* 0x00007604b09d7816 */ /* 0x001fc6000000009d */
[----:B------:R-:W-:Y:S04]  /*32f0*/  LDS.U8 R165, [R9+0x7000] ;  /* 0x0070000009a57984 */ /* 0x000fe80000000000 */
[----:B------:R-:W0:Y:S01]  /*3300*/  LDS.U8 R184, [R11+0x7000] ;  /* 0x007000000bb87984 */ /* 0x000e220000000000 */
[----:B-1----:R-:W-:-:S03]  /*3310*/  PRMT R15, R158, 0x7604, R15 ;  /* 0x000076049e0f7816 */ /* 0x002fc6000000000f */
[----:B------:R-:W-:Y:S04]  /*3320*/  LDS.U8 R167, [R9+0x7008] ;  /* 0x0070080009a77984 */ /* 0x000fe80000000000 */
        /* <DEDUP_REMOVED lines=8> */
[----:B------:R-:W4:Y:S04]  /*33b0*/  LDS.U8 R166, [R10+0x3000] ;  /* 0x003000000aa67984 */ /* 0x000f280000000000 */
[----:B------:R-:W4:Y:S01]  /*33c0*/  LDS.U8 R172, [R10+0x3008] ;  /* 0x003008000aac7984 */ /* 0x000f220000000000 */
[----:B------:R-:W-:-:S03]  /*33d0*/  PRMT R21, R170, 0x7604, R21 ;  /* 0x00007604aa157816 */ /* 0x000fc60000000015 */
[----:B------:R-:W4:Y:S04]  /*33e0*/  LDS.U8 R186, [R10+0x7000] ;  /* 0x007000000aba7984 */ /* 0x000f280000000000 */
[----:B------:R-:W4:Y:S01]  /*33f0*/  LDS.U8 R192, [R10+0x7008] ;  /* 0x007008000ac07984 */ /* 0x000f220000000000 */
[----:B0-----:R-:W-:-:S03]  /*3400*/  PRMT R165, R184, 0x7604, R165 ;  /* 0x00007604b8a57816 */ /* 0x001fc600000000a5 */
[----:B------:R-:W0:Y:S04]  /*3410*/  LDS.U8 R161, [R12+0x6800] ;  /* 0x006800000ca17984 */ /* 0x000e280000000000 */
[----:B------:R-:W0:Y:S01]  /*3420*/  LDS.U8 R162, [R12+0x2808] ;  /* 0x002808000ca27984 */ /* 0x000e220000000000 */
[----:B-1----:R-:W-:-:S03]  /*3430*/  PRMT R167, R190, 0x7604, R167 ;  /* 0x00007604bea77816 */ /* 0x002fc600000000a7 */
[----:B------:R-:W1:Y:S01]  /*3440*/  LDS.U8 R163, [R12+0x6808] ;  /* 0x006808000ca37984 */ /* 0x000e620000000000 */
[----:B--2---:R-:W-:-:S03]  /*3450*/  PRMT R178, R178, 0x7054, R157 ;  /* 0x00007054b2b27816 */ /* 0x004fc6000000009d */
[----:B------:R-:W2:Y:S01]  /*3460*/  LDS.U8 R156, [R12+0x2800] ;  /* 0x002800000c9c7984 */ /* 0x000ea20000000000 */
[----:B------:R-:W-:-:S03]  /*3470*/  PRMT R15, R160, 0x7054, R15 ;  /* 0x00007054a00f7816 */ /* 0x000fc6000000000f */
[----:B------:R-:W2:Y:S01]  /*3480*/  LDS.U8 R168, [R12+0x3000] ;  /* 0x003000000ca87984 */ /* 0x000ea20000000000 */
[----:B---3--:R-:W-:-:S03]  /*3490*/  PRMT R182, R182, 0x7054, R159 ;  /* 0x00007054b6b67816 */ /* 0x008fc6000000009f */
[----:B------:R-:W3:Y:S01]  /*34a0*/  LDS.U8 R174, [R12+0x3008] ;  /* 0x003008000cae7984 */ /* 0x000ee20000000000 */
[----:B------:R-:W-:-:S03]  /*34b0*/  PRMT R13, R20, 0x7054, R13 ;  /* 0x00007054140d7816 */ /* 0x000fc6000000000d */
[----:B------:R-:W3:Y:S01]  /*34c0*/  LDS.U8 R188, [R12+0x7000] ;  /* 0x007000000cbc7984 */ /* 0x000ee20000000000 */
[----:B----4-:R-:W-:-:S03]  /*34d0*/  PRMT R19, R166, 0x7054, R19 ;  /* 0x00007054a6137816 */ /* 0x010fc60000000013 */
[----:B------:R-:W4:Y:S01]  /*34e0*/  LDS.U8 R194, [R12+0x7008] ;  /* 0x007008000cc27984 */ /* 0x000f220000000000 */
[----:B------:R-:W-:Y:S02]  /*34f0*/  PRMT R21, R172, 0x7054, R21 ;  /* 0x00007054ac157816 */ /* 0x000fe40000000015 */
[----:B------:R-:W-:Y:S02]  /*3500*/  PRMT R165, R186, 0x7054, R165 ;  /* 0x00007054baa57816 */ /* 0x000fe400000000a5 */
[----:B------:R-:W-:Y:S02]  /*3510*/  PRMT R167, R192, 0x7054, R167 ;  /* 0x00007054c0a77816 */ /* 0x000fe400000000a7 */
[----:B0-----:R-:W-:Y:S02]  /*3520*/  PRMT R160, R161, 0x654, R178 ;  /* 0x00000654a1a07816 */ /* 0x001fe400000000b2 */
[----:B------:R-:W-:Y:S02]  /*3530*/  PRMT R157, R162, 0x654, R15 ;  /* 0x00000654a29d7816 */ /* 0x000fe4000000000f */
[----:B-1----:R-:W-:-:S02]  /*3540*/  PRMT R161, R163, 0x654, R182 ;  /* 0x00000654a3a17816 */ /* 0x002fc400000000b6 */
[----:B--2---:R-:W-:Y:S02]  /*3550*/  PRMT R156, R156, 0x654, R13 ;  /* 0x000006549c9c7816 */ /* 0x004fe4000000000d */
[----:B------:R-:W-:Y:S02]  /*3560*/  PRMT R158, R168, 0x654, R19 ;  /* 0x00000654a89e7816 */ /* 0x000fe40000000013 */
[----:B---3--:R-:W-:Y:S02]  /*3570*/  PRMT R159, R174, 0x654, R21 ;  /* 0x00000654ae9f7816 */ /* 0x008fe40000000015 */
[----:B------:R-:W-:Y:S02]  /*3580*/  PRMT R162, R188, 0x654, R165 ;  /* 0x00000654bca27816 */ /* 0x000fe400000000a5 */
[----:B----4-:R-:W-:Y:S01]  /*3590*/  PRMT R163, R194, 0x654, R167 ;  /* 0x00000654c2a37816 */ /* 0x010fe200000000a7 */
[----:B------:R-:W-:Y:S06]  /*35a0*/  @!P0 BRA `(.L_x_28) ;  /* 0x0000000000048947 */ /* 0x000fec0003800000 */
[----:B------:R-:W-:Y:S01]  /*35b0*/  BPT.TRAP 0x1 ;  /* 0x000000040000795c */ /* 0x000fe20000300000 */
.L_x_28:
[----:B------:R-:W-:Y:S01]  /*35c0*/  UISETP.GT.U32.AND UP0, UPT, UR42, 0x1, UPT ;  /* 0x000000012a00788c */ /* 0x000fe2000bf04070 */
[----:B------:R-:W-:-:S04]  /*35d0*/  IMAD.U32 R13, RZ, RZ, UR5 ;  /* 0x00000005ff0d7e24 */ /* 0x000fc8000f8e00ff */
[----:B------:R-:W-:Y:S01]  /*35e0*/  IMAD R13, R13, 0x8, R0 ;  /* 0x000000080d0d7824 */ /* 0x000fe200078e0200 */
[----:B------:R-:W-:-:S03]  /*35f0*/  PLOP3.LUT P2, PT, PT, PT, UP0, 0x80, 0x0 ;  /* 0x000000000000781c */ /* 0x000fc60003f4f008 */
[----:B------:R-:W-:-:S05]  /*3600*/  VIADD R13, R13, 0x20 ;  /* 0x000000200d0d7836 */ /* 0x000fca0000000000 */
[----:B------:R-:W-:-:S04]  /*3610*/  PRMT R13, RZ, 0x654, R13 ;  /* 0x00000654ff0d7816 */ /* 0x000fc8000000000d */
[----:B------:R0:W-:Y:S01]  /*3620*/  SYNCS.ARRIVE.TRANS64.RED.A1T0 RZ, [R13+URZ], RZ ;  /* 0x000000ff0dff79a7 */ /* 0x0001e2000810043f */
[----:B------:R-:W-:Y:S05]  /*3630*/  @P2 BRA `(.L_x_29) ;  /* 0x0000000000042947 */ /* 0x000fea0003800000 */
[----:B------:R-:W-:Y:S01]  /*3640*/  BPT.TRAP 0x1 ;  /* 0x000000040000795c */ /* 0x000fe20000300000 */
.L_x_29:
[----:B------:R-:W-:Y:S01]  /*3650*/  UIADD3 UR8, UR10, 0x4, URZ ;  /* 0x000000040a087890 */ /* 0x000fe2000fffe03f */
[----:B------:R-:W-:Y:S01]  /*3660*/  WARPGROUP.ARRIVE ;  /* 0x00000000000079c5 */ /* 0x000fe20000000000 */
[----:B------:R-:W-:Y:S01]  /*3670*/  UMOV UR15, 0x40000040 ;  /* 0x40000040000f7882 */ /* 0x000fe20000000000 */
[----:B------:R-:W-:-:S04]  /*3680*/  UIADD3 UR5, UR5, 0x1, URZ ;  /* 0x0000000105057890 */ /* 0x000fc8000fffe03f */
[----:B------:R-:W-:Y:S01]  /*3690*/  UMOV UR14, UR8 ;  /* 0x00000008000e7c82 */ /* 0x000fe20008000000 */
[----:B------:R-:W-:Y:S01]  /*36a0*/  UISETP.NE.AND UP0, UPT, UR5, 0x4, UPT ;  /* 0x000000040500788c */ /* 0x000fe2000bf05270 */
[----:B------:R-:W-:Y:S03]  /*36b0*/  QGMMA.64x128x32.F32.E5M2.E4M3 R88, R156, gdesc[UR12], R88, gsb0 ;  /* 0x01e0000c9c587df3 */ /* 0x000fe60008001858 */
[----:B------:R-:W-:Y:S01]  /*36c0*/  USEL UR5, UR5, URZ, UP0 ;  /* 0x0000003f05057287 */ /* 0x000fe20008000000 */
[----:B------:R-:W-:Y:S02]  /*36d0*/  WARPGROUP.DEPBAR.LE gsb0, 0x0 ;  /* 0x00008000000079c5 */ /* 0x000fe40000010000 */
[----:B------:R-:W-:-:S06]  /*36e0*/  WARPGROUP.ARRIVE ;  /* 0x00000000000079c5 */ /* 0x000fcc0000000000 */
[----:B------:R-:W-:Y:S03]  /*36f0*/  QGMMA.64x128x32.F32.E5M2.E4M3 R24, R160, gdesc[UR12], R24, gsb0 ;  /* 0x01e0000ca0187df3 */ /* 0x000fe60008001818 */
[----:B------:R-:W-:Y:S02]  /*3700*/  WARPGROUP.DEPBAR.LE gsb0, 0x0 ;  /* 0x00008000000079c5 */ /* 0x000fe40000010000 */
[----:B------:R-:W-:Y:S04]  /*3710*/  LDS.U8 R15, [R9+0x3808] ;  /* 0x00380800090f7984 */ /* 0x000fe80000000000 */
[----:B------:R-:W1:Y:S04]  /*3720*/  LDS.U8 R158, [R11+0x3808] ;  /* 0x003808000b9e7984 */ /* 0x000e680000000000 */
[----:B------:R-:W-:Y:S04]  /*3730*/  LDS.U8 R163, [R9+0x8000] ;  /* 0x0080000009a37984 */ /* 0x000fe80000000000 */
[----:B------:R-:W2:Y:S04]  /*3740*/  LDS.U8 R184, [R11+0x8000] ;  /* 0x008000000bb87984 */ /* 0x000ea80000000000 */
[----:B0-----:R-:W-:Y:S04]  /*3750*/  LDS.U8 R13, [R9+0x3800] ;  /* 0x00380000090d7984 */ /* 0x001fe80000000000 */
[----:B------:R-:W0:Y:S04]  /*3760*/  LDS.U8 R14, [R11+0x3800] ;  /* 0x003800000b0e7984 */ /* 0x000e280000000000 */
[----:B------:R-:W-:Y:S04]  /*3770*/  LDS.U8 R19, [R9+0x4000] ;  /* 0x0040000009137984 */ /* 0x000fe80000000000 */
[----:B------:R-:W-:Y:S04]  /*3780*/  LDS.U8 R21, [R9+0x4008] ;  /* 0x0040080009157984 */ /* 0x000fe80000000000 */
[----:B------:R-:W-:Y:S04]  /*3790*/  LDS.U8 R157, [R9+0x7800] ;  /* 0x00780000099d7984 */ /* 0x000fe80000000000 */
[----:B------:R-:W-:Y:S04]  /*37a0*/  LDS.U8 R159, [R9+0x7808] ;  /* 0x00780800099f7984 */ /* 0x000fe80000000000 */
[----:B------:R-:W-:Y:S04]  /*37b0*/  LDS.U8 R165, [R9+0x8008] ;  /* 0x0080080009a57984 */ /* 0x000fe80000000000 */
[----:B------:R-:W3:Y:S01]  /*37c0*/  LDS.U8 R164, [R11+0x4000] ;  /* 0x004000000ba47984 */ /* 0x000ee20000000000 */
[----:B-1----:R-:W-:-:S03]  /*37d0*/  PRMT R15, R158, 0x7604, R15 ;  /* 0x000076049e0f7816 */ /* 0x002fc6000000000f */
[----:B------:R-:W1:Y:S04]  /*37e0*/  LDS.U8 R170, [R11+0x4008] ;  /* 0x004008000baa7984 */ /* 0x000e680000000000 */
[----:B------:R-:W4:Y:S01]  /*37f0*/  LDS.U8 R176, [R11+0x7800] ;  /* 0x007800000bb07984 */ /* 0x000f220000000000 */
[----:B--2---:R-:W-:-:S03]  /*3800*/  PRMT R163, R184, 0x7604, R163 ;  /* 0x00007604b8a37816 */ /* 0x004fc600000000a3 */
[----:B------:R-:W2:Y:S04]  /*3810*/  LDS.U8 R180, [R11+0x7808] ;  /* 0x007808000bb47984 */ /* 0x000ea80000000000 */
[----:B------:R-:W2:Y:S01]  /*3820*/  LDS.U8 R190, [R11+0x8008] ;  /* 0x008008000bbe7984 */ /* 0x000ea20000000000 */
[----:B0-----:R-:W-:-:S03]  /*3830*/  PRMT R13, R14, 0x7604, R13 ;  /* 0x000076040e0d7816 */ /* 0x001fc6000000000d */
[----:B------:R-:W0:Y:S04]  /*3840*/  LDS.U8 R160, [R10+0x3808] ;  /* 0x003808000aa07984 */ /* 0x000e280000000000 */
[----:B------:R-:W0:Y:S04]  /*3850*/  LDS.U8 R186, [R10+0x8000] ;  /* 0x008000000aba7984 */ /* 0x000e280000000000 */
[----:B------:R-:W0:Y:S04]  /*3860*/  LDS.U8 R20, [R10+0x3800] ;  /* 0x003800000a147984 */ /* 0x000e280000000000 */
[----:B------:R-:W0:Y:S04]  /*3870*/  LDS.U8 R166, [R10+0x4000] ;  /* 0x004000000aa67984 */ /* 0x000e280000000000 */
[----:B------:R-:W0:Y:S04]  /*3880*/  LDS.U8 R172, [R10+0x4008] ;  /* 0x004008000aac7984 */ /* 0x000e280000000000 */
[----:B------:R-:W0:Y:S01]  /*3890*/  LDS.U8 R178, [R10+0x7800] ;  /* 0x007800000ab27984 */ /* 0x000e220000000000 */
[----:B---3--:R-:W-:-:S03]  /*38a0*/  PRMT R19, R164, 0x7604, R19 ;  /* 0x00007604a4137816 */ /* 0x008fc60000000013 */
[----:B------:R-:W3:Y:S01]  /*38b0*/  LDS.U8 R182, [R10+0x7808] ;  /* 0x007808000ab67984 */ /* 0x000ee20000000000 */
[----:B-1----:R-:W-:-:S03]  /*38c0*/  PRMT R21, R170, 0x7604, R21 ;  /* 0x00007604aa157816 */ /* 0x002fc60000000015 */
[----:B------:R-:W1:Y:S01]  /*38d0*/  LDS.U8 R192, [R10+0x8008] ;  /* 0x008008000ac07984 */ /* 0x000e620000000000 */
[----:B----4-:R-:W-:-:S03]  /*38e0*/  PRMT R157, R176, 0x7604, R157 ;  /* 0x00007604b09d7816 */ /* 0x010fc6000000009d */
[----:B------:R-:W4:Y:S01]  /*38f0*/  LDS.U8 R162, [R12+0x3808] ;  /* 0x003808000ca27984 */ /* 0x000f220000000000 */
[----:B--2---:R-:W-:-:S03]  /*3900*/  PRMT R159, R180, 0x7604, R159 ;  /* 0x00007604b49f7816 */ /* 0x004fc6000000009f */
[----:B------:R-:W2:Y:S01]  /*3910*/  LDS.U8 R188, [R12+0x8000] ;  /* 0x008000000cbc7984 */ /* 0x000ea20000000000 */
[----:B------:R-:W-:-:S03]  /*3920*/  PRMT R165, R190, 0x7604, R165 ;  /* 0x00007604bea57816 */ /* 0x000fc600000000a5 */
[----:B------:R-:W2:Y:S01]  /*3930*/  LDS.U8 R156, [R12+0x3800] ;  /* 0x003800000c9c7984 */ /* 0x000ea20000000000 */
[----:B0-----:R-:W-:-:S03]  /*3940*/  PRMT R15, R160, 0x7054, R15 ;  /* 0x00007054a00f7816 */ /* 0x001fc6000000000f */
[----:B------:R-:W0:Y:S01]  /*3950*/  LDS.U8 R168, [R12+0x4000] ;  /* 0x004000000ca87984 */ /* 0x000e220000000000 */
[----:B------:R-:W-:-:S03]  /*3960*/  PRMT R163, R186, 0x7054, R163 ;  /* 0x00007054baa37816 */ /* 0x000fc600000000a3 */
[----:B------:R-:W0:Y:S01]  /*3970*/  LDS.U8 R174, [R12+0x4008] ;  /* 0x004008000cae7984 */ /* 0x000e220000000000 */
[----:B------:R-:W-:-:S03]  /*3980*/  PRMT R13, R20, 0x7054, R13 ;  /* 0x00007054140d7816 */ /* 0x000fc6000000000d */
[----:B------:R-:W0:Y:S01]  /*3990*/  LDS.U8 R9, [R12+0x7800] ;  /* 0x007800000c097984 */ /* 0x000e220000000000 */
[----:B------:R-:W-:-:S03]  /*39a0*/  PRMT R19, R166, 0x7054, R19 ;  /* 0x00007054a6137816 */ /* 0x000fc60000000013 */
[----:B------:R-:W0:Y:S01]  /*39b0*/  LDS.U8 R161, [R12+0x7808] ;  /* 0x007808000ca17984 */ /* 0x000e220000000000 */
[----:B------:R-:W-:-:S03]  /*39c0*/  PRMT R21, R172, 0x7054, R21 ;  /* 0x00007054ac157816 */ /* 0x000fc60000000015 */
[----:B------:R-:W0:Y:S01]  /*39d0*/  LDS.U8 R194, [R12+0x8008] ;  /* 0x008008000cc27984 */ /* 0x000e220000000000 */
[----:B------:R-:W-:Y:S02]  /*39e0*/  PRMT R178, R178, 0x7054, R157 ;  /* 0x00007054b2b27816 */ /* 0x000fe4000000009d */
[----:B---3--:R-:W-:Y:S02]  /*39f0*/  PRMT R182, R182, 0x7054, R159 ;  /* 0x00007054b6b67816 */ /* 0x008fe4000000009f */
[----:B-1----:R-:W-:Y:S02]  /*3a00*/  PRMT R165, R192, 0x7054, R165 ;  /* 0x00007054c0a57816 */ /* 0x002fe400000000a5 */
[----:B----4-:R-:W-:Y:S02]  /*3a10*/  PRMT R157, R162, 0x654, R15 ;  /* 0x00000654a29d7816 */ /* 0x010fe4000000000f */
[----:B--2---:R-:W-:Y:S02]  /*3a20*/  PRMT R162, R188, 0x654, R163 ;  /* 0x00000654bca27816 */ /* 0x004fe400000000a3 */
[----:B------:R-:W-:-:S02]  /*3a30*/  PRMT R156, R156, 0x654, R13 ;  /* 0x000006549c9c7816 */ /* 0x000fc4000000000d */
[----:B0-----:R-:W-:Y:S02]  /*3a40*/  PRMT R158, R168, 0x654, R19 ;  /* 0x00000654a89e7816 */ /* 0x001fe40000000013 */
[----:B------:R-:W-:Y:S02]  /*3a50*/  PRMT R159, R174, 0x654, R21 ;  /* 0x00000654ae9f7816 */ /* 0x000fe40000000015 */
[----:B------:R-:W-:Y:S02]  /*3a60*/  PRMT R160, R9, 0x654, R178 ;  /* 0x0000065409a07816 */ /* 0x000fe400000000b2 */
[----:B------:R-:W-:Y:S02]  /*3a70*/  PRMT R161, R161, 0x654, R182 ;  /* 0x00000654a1a17816 */ /* 0x000fe400000000b6 */
[----:B------:R-:W-:Y:S01]  /*3a80*/  PRMT R163, R194, 0x654, R165 ;  /* 0x00000654c2a37816 */ /* 0x000fe200000000a5 */
[----:B------:R-:W-:Y:S06]  /*3a90*/  @!P0 BRA `(.L_x_30) ;  /* 0x0000000000048947 */ /* 0x000fec0003800000 */
[----:B------:R-:W-:Y:S01]  /*3aa0*/  BPT.TRAP 0x1 ;  /* 0x000000040000795c */ /* 0x000fe20000300000 */
.L_x_30:
[----:B------:R-:W-:Y:S01]  /*3ab0*/  IMAD.SHL.U32 R10, R3, 0x8000, RZ ;  /* 0x00008000030a7824 */ /* 0x000fe200078e00ff */
[----:B------:R-:W-:Y:S04]  /*3ac0*/  BSSY B0, `(.L_x_31) ;  /* 0x0000006000007945 */ /* 0x000fe80003800000 */
[----:B------:R-:W-:-:S05]  /*3ad0*/  LOP3.LUT R9, R10, R5, RZ, 0xfc, !PT ;  /* 0x000000050a097212 */ /* 0x000fca00078efcff */
[----:B------:R-:W-:Y:S01]  /*3ae0*/  IMAD.IADD R13, R0, 0x1, R9 ;  /* 0x00000001000d7824 */ /* 0x000fe200078e0209 */
[----:B------:R-:W-:Y:S06]  /*3af0*/  @P1 BRA `(.L_x_32) ;  /* 0x0000000000081947 */ /* 0x000fec0003800000 */
[----:B------:R-:W0:Y:S02]  /*3b00*/  SYNCS.PHASECHK.TRANS64.TRYWAIT P1, [R8+URZ], R7 ;  /* 0x00000007080075a7 */ /* 0x000e24000802017f */
[----:B0-----:R-:W-:Y:S05]  /*3b10*/  @!P1 BRA `(.L_x_33) ;  /* 0x000000c400009947 */ /* 0x001fea0003800000 */
.L_x_32:
[----:B------:R-:W-:Y:S05]  /*3b20*/  BSYNC B0 ;  /* 0x0000000000007941 */ /* 0x000fea0003800000 */
.L_x_31:
[--C-:B------:R-:W-:Y:S01]  /*3b30*/  IMAD.IADD R167, R6, 0x1, R13.reuse ;  /* 0x0000000106a77824 */ /* 0x100fe200078e020d */
[----:B------:R-:W-:Y:S01]  /*3b40*/  LDS.U8 R9, [R13+0x808] ;  /* 0x000808000d097984 */ /* 0x000fe20000000000 */
[C---:B------:R-:W-:Y:S01]  /*3b50*/  IMAD.IADD R171, R4.reuse, 0x1, R13 ;  /* 0x0000000104ab7824 */ /* 0x040fe200078e020d */
[----:B------:R-:W-:Y:S05]  /*3b60*/  WARPSYNC.ALL ;  /* 0x0000000000007948 */ /* 0x000fea0003800000 */
[----:B------:R-:W-:Y:S01]  /*3b70*/  LDS.U8 R165, [R13+0x5000] ;  /* 0x005000000da57984 */ /* 0x000fe20000000000 */
[----:B------:R-:W-:-:S03]  /*3b80*/  IMAD.IADD R175, R4, 0x1, R167 ;  /* 0x0000000104af7824 */ /* 0x000fc600078e02a7 */
[----:B------:R-:W1:Y:S04]  /*3b90*/  LDS.U8 R14, [R167+0x808] ;  /* 0x00080800a70e7984 */ /* 0x000e680000000000 */
[----:B------:R-:W2:Y:S04]  /*3ba0*/  LDS.U8 R190, [R167+0x5000] ;  /* 0x00500000a7be7984 */ /* 0x000ea80000000000 */
[----:B0-----:R-:W-:Y:S04]  /*3bb0*/  LDS.U8 R7, [R13+0x800] ;  /* 0x000800000d077984 */ /* 0x001fe80000000000 */
[----:B------:R-:W-:Y:S04]  /*3bc0*/  LDS.U8 R11, [R13+0x1000] ;  /* 0x001000000d0b7984 */ /* 0x000fe80000000000 */
[----:B------:R-:W-:Y:S04]  /*3bd0*/  LDS.U8 R15, [R13+0x1008] ;  /* 0x001008000d0f7984 */ /* 0x000fe80000000000 */
[----:B------:R-:W-:Y:S04]  /*3be0*/  LDS.U8 R19, [R13+0x4800] ;  /* 0x004800000d137984 */ /* 0x000fe80000000000 */
[----:B------:R-:W-:Y:S04]  /*3bf0*/  LDS.U8 R21, [R13+0x4808] ;  /* 0x004808000d157984 */ /* 0x000fe80000000000 */
[----:B------:R-:W-:Y:S04]  /*3c00*/  LDS.U8 R169, [R13+0x5008] ;  /* 0x005008000da97984 */ /* 0x000fe80000000000 */
[----:B------:R-:W0:Y:S04]  /*3c10*/  LDS.U8 R8, [R167+0x800] ;  /* 0x00080000a7087984 */ /* 0x000e280000000000 */
[----:B------:R-:W3:Y:S04]  /*3c20*/  LDS.U8 R166, [R167+0x1000] ;  /* 0x00100000a7a67984 */ /* 0x000ee80000000000 */
[----:B------:R-:W4:Y:S01]  /*3c30*/  LDS.U8 R172, [R167+0x1008] ;  /* 0x00100800a7ac7984 */ /* 0x000f220000000000 */
[----:B-1----:R-:W-:-:S03]  /*3c40*/  PRMT R9, R14, 0x7604, R9 ;  /* 0x000076040e097816 */ /* 0x002fc60000000009 */
[----:B------:R-:W1:Y:S01]  /*3c50*/  LDS.U8 R178, [R167+0x4800] ;  /* 0x00480000a7b27984 */ /* 0x000e620000000000 */
[----:B--2---:R-:W-:-:S03]  /*3c60*/  PRMT R165, R190, 0x7604, R165 ;  /* 0x00007604bea57816 */ /* 0x004fc600000000a5 */
[----:B------:R-:W2:Y:S04]  /*3c70*/  LDS.U8 R184, [R167+0x4808] ;  /* 0x00480800a7b87984 */ /* 0x000ea80000000000 */
[----:B------:R-:W2:Y:S04]  /*3c80*/  LDS.U8 R194, [R167+0x5008] ;  /* 0x00500800a7c27984 */ /* 0x000ea80000000000 */
[----:B------:R-:W2:Y:S04]  /*3c90*/  LDS.U8 R20, [R171+0x808] ;  /* 0x00080800ab147984 */ /* 0x000ea80000000000 */
[----:B------:R-:W2:Y:S04]  /*3ca0*/  LDS.U8 R192, [R171+0x5000] ;  /* 0x00500000abc07984 */ /* 0x000ea80000000000 */
[----:B------:R-:W2:Y:S04]  /*3cb0*/  LDS.U8 R12, [R171+0x800] ;  /* 0x00080000ab0c7984 */ /* 0x000ea80000000000 */
[----:B------:R-:W2:Y:S04]  /*3cc0*/  LDS.U8 R170, [R171+0x1000] ;  /* 0x00100000abaa7984 */ /* 0x000ea80000000000 */
[----:B------:R-:W2:Y:S01]  /*3cd0*/  LDS.U8 R174, [R171+0x1008] ;  /* 0x00100800abae7984 */ /* 0x000ea20000000000 */
[----:B0-----:R-:W-:-:S03]  /*3ce0*/  PRMT R7, R8, 0x7604, R7 ;  /* 0x0000760408077816 */ /* 0x001fc60000000007 */
[----:B------:R-:W0:Y:S01]  /*3cf0*/  LDS.U8 R180, [R171+0x4800] ;  /* 0x00480000abb47984 */ /* 0x000e220000000000 */
[----:B---3--:R-:W-:-:S03]  /*3d00*/  PRMT R11, R166, 0x7604, R11 ;  /* 0x00007604a60b7816 */ /* 0x008fc6000000000b */
[----:B------:R-:W3:Y:S01]  /*3d10*/  LDS.U8 R186, [R171+0x4808] ;  /* 0x00480800abba7984 */ /* 0x000ee20000000000 */
[----:B----4-:R-:W-:-:S03]  /*3d20*/  PRMT R15, R172, 0x7604, R15 ;  /* 0x00007604ac0f7816 */ /* 0x010fc6000000000f */
[----:B------:R-:W4:Y:S01]  /*3d30*/  LDS.U8 R196, [R171+0x5008] ;  /* 0x00500800abc47984 */ /* 0x000f220000000000 */
[----:B-1----:R-:W-:-:S03]  /*3d40*/  PRMT R19, R178, 0x7604, R19 ;  /* 0x00007604b2137816 */ /* 0x002fc60000000013 */
[----:B------:R-:W1:Y:S01]  /*3d50*/  LDS.U8 R164, [R175+0x808] ;  /* 0x00080800afa47984 */ /* 0x000e620000000000 */
[----:B--2---:R-:W-:-:S03]  /*3d60*/  PRMT R21, R184, 0x7604, R21 ;  /* 0x00007604b8157816 */ /* 0x004fc60000000015 */
[----:B------:R-:W2:Y:S01]  /*3d70*/  LDS.U8 R167, [R175+0x5000] ;  /* 0x00500000afa77984 */ /* 0x000ea20000000000 */
[----:B------:R-:W-:-:S03]  /*3d80*/  PRMT R169, R194, 0x7604, R169 ;  /* 0x00007604c2a97816 */ /* 0x000fc600000000a9 */
        /* <DEDUP_REMOVED lines=11> */
[----:B0-----:R-:W-:Y:S02]  /*3e40*/  PRMT R19, R180, 0x7054, R19 ;  /* 0x00007054b4137816 */ /* 0x001fe40000000013 */
[----:B---3--:R-:W-:Y:S02]  /*3e50*/  PRMT R21, R186, 0x7054, R21 ;  /* 0x00007054ba157816 */ /* 0x008fe40000000015 */
[----:B----4-:R-:W-:Y:S02]  /*3e60*/  PRMT R196, R196, 0x7054, R169 ;  /* 0x00007054c4c47816 */ /* 0x010fe400000000a9 */
[----:B-1----:R-:W-:Y:S02]  /*3e70*/  PRMT R169, R164, 0x654, R9 ;  /* 0x00000654a4a97816 */ /* 0x002fe40000000009 */
[----:B--2---:R-:W-:Y:S02]  /*3e80*/  PRMT R166, R167, 0x654, R192 ;  /* 0x00000654a7a67816 */ /* 0x004fe400000000c0 */
[----:B------:R-:W-:-:S02]  /*3e90*/  PRMT R168, R168, 0x654, R7 ;  /* 0x00000654a8a87816 */ /* 0x000fc40000000007 */
[----:B------:R-:W-:Y:S02]  /*3ea0*/  PRMT R170, R13, 0x654, R170 ;  /* 0x000006540daa7816 */ /* 0x000fe400000000aa */
[----:B------:R-:W-:Y:S02]  /*3eb0*/  PRMT R171, R176, 0x654, R15 ;  /* 0x00000654b0ab7816 */ /* 0x000fe4000000000f */
[----:B------:R-:W-:Y:S02]  /*3ec0*/  PRMT R164, R182, 0x654, R19 ;  /* 0x00000654b6a47816 */ /* 0x000fe40000000013 */
[----:B------:R-:W-:Y:S02]  /*3ed0*/  PRMT R165, R188, 0x654, R21 ;  /* 0x00000654bca57816 */ /* 0x000fe40000000015 */
[----:B------:R-:W-:Y:S01]  /*3ee0*/  PRMT R167, R173, 0x654, R196 ;  /* 0x00000654ada77816 */ /* 0x000fe200000000c4 */
[----:B------:R-:W-:Y:S01]  /*3ef0*/  UIADD3 UR8, UR10, 0x6, URZ ;  /* 0x000000060a087890 */ /* 0x000fe2000fffe03f */
[----:B------:R-:W-:Y:S01]  /*3f00*/  WARPGROUP.ARRIVE ;  /* 0x00000000000079c5 */ /* 0x000fe20000000000 */
[----:B------:R-:W-:Y:S01]  /*3f10*/  UMOV UR11, 0x40000040 ;  /* 0x40000040000b7882 */ /* 0x000fe20000000000 */
[----:B------:R-:W-:Y:S01]  /*3f20*/  UISETP.GT.AND UP0, UPT, UR6, 0x2, UPT ;  /* 0x000000020600788c */ /* 0x000fe2000bf04270 */
[----:B------:R-:W-:Y:S01]  /*3f30*/  R2UR UR7, R3 ;  /* 0x00000000030772ca */ /* 0x000fe200000e0000 */
[----:B------:R-:W-:-:S02]  /*3f40*/  UIADD3 UR6, UR6, -0x1, URZ ;  /* 0xffffffff06067890 */ /* 0x000fc4000fffe03f */
[----:B------:R-:W-:Y:S02]  /*3f50*/  UMOV UR10, UR8 ;  /* 0x00000008000a7c82 */ /* 0x000fe40008000000 */
[----:B------:R-:W-:Y:S01]  /*3f60*/  QGMMA.64x128x32.F32.E5M2.E4M3 R88, R156, gdesc[UR8], R88, gsb0 ;  /* 0x01e000089c587df3 */ /* 0x000fe20008001858 */
[----:B------:R-:W-:Y:S02]  /*3f70*/  PLOP3.LUT P1, PT, PT, PT, UP0, 0x80, 0x0 ;  /* 0x000000000000781c */ /* 0x000fe40003f2f008 */
[----:B------:R-:W-:Y:S02]  /*3f80*/  WARPGROUP.DEPBAR.LE gsb0, 0x0 ;  /* 0x00008000000079c5 */ /* 0x000fe40000010000 */
[----:B------:R-:W-:-:S07]  /*3f90*/  WARPGROUP.ARRIVE ;  /* 0x00000000000079c5 */ /* 0x000fce0000000000 */
[----:B------:R-:W-:Y:S03]  /*3fa0*/  QGMMA.64x128x32.F32.E5M2.E4M3 R24, R160, gdesc[UR8], R24, gsb0 ;  /* 0x01e00008a0187df3 */ /* 0x000fe60008001818 */
[----:B------:R-:W-:Y:S02]  /*3fb0*/  WARPGROUP.DEPBAR.LE gsb0, 0x0 ;  /* 0x00008000000079c5 */ /* 0x000fe40000010000 */
[----:B------:R-:W-:Y:S05]  /*3fc0*/  @P1 BRA `(.L_x_34) ;  /* 0xffffffec00141947 */ /* 0x000fea000383ffff */
.L_x_26:
[----:B------:R-:W-:Y:S01]  /*3fd0*/  IMAD.MOV.U32 R9, RZ, RZ, 0x40000040 ;  /* 0x40000040ff097424 */ /* 0x000fe200078e00ff */
[----:B------:R-:W-:Y:S01]  /*3fe0*/  LEA R8, R3, UR4, 0xa ;  /* 0x0000000403087c11 */ /* 0x000fe2000f8e50ff */
[----:B------:R-:W-:Y:S01]  /*3ff0*/  WARPGROUP.ARRIVE ;  /* 0x00000000000079c5 */ /* 0x000fe20000000000 */
[----:B------:R-:W-:Y:S02]  /*4000*/  IADD3 R3, R0, R10, R5 ;  /* 0x0000000a00037210 */ /* 0x000fe40007ffe005 */
[----:B------:R-:W-:Y:S02]  /*4010*/  R2UR UR6, R8 ;  /* 0x00000000080672ca */ /* 0x000fe400000e0000 */
[C---:B------:R-:W-:Y:S01]  /*4020*/  R2UR UR7, R9.reuse ;  /* 0x00000000090772ca */ /* 0x040fe200000e0000 */
[--C-:B------:R-:W-:Y:S01]  /*4030*/  IMAD.IADD R7, R6, 0x1, R3.reuse ;  /* 0x0000000106077824 */ /* 0x100fe200078e0203 */
[----:B------:R-:W-:Y:S01]  /*4040*/  R2UR UR10, R8 ;  /* 0x00000000080a72ca */ /* 0x000fe200000e0000 */
[C---:B------:R-:W-:Y:S01]  /*4050*/  IMAD.IADD R6, R4.reuse, 0x1, R3 ;  /* 0x0000000104067824 */ /* 0x040fe200078e0203 */
[----:B------:R-:W-:Y:S01]  /*4060*/  R2UR UR11, R9 ;  /* 0x00000000090b72ca */ /* 0x000fe200000e0000 */
[----:B------:R-:W-:-:S02]  /*4070*/  IMAD.IADD R10, R4, 0x1, R7 ;  /* 0x00000001040a7824 */ /* 0x000fc400078e0207 */
[----:B------:R-:W-:-:S06]  /*4080*/  VIADD R4, R8, 0x2 ;  /* 0x0000000208047836 */ /* 0x000fcc0000000000 */
[----:B------:R-:W-:Y:S01]  /*4090*/  QGMMA.64x128x32.F32.E5M2.E4M3 R88, R168, gdesc[UR4], R88, gsb0 ;  /* 0x01e00004a8587df3 */ /* 0x000fe20008001858 */
[----:B------:R-:W-:Y:S02]  /*40a0*/  R2UR UR6, R4 ;  /* 0x00000000040672ca */ /* 0x000fe400000e0000 */
[----:B------:R-:W-:Y:S02]  /*40b0*/  WARPGROUP.DEPBAR.LE gsb0, 0x0 ;  /* 0x00008000000079c5 */ /* 0x000fe40000010000 */
[----:B------:R-:W-:-:S07]  /*40c0*/  WARPGROUP.ARRIVE ;  /* 0x00000000000079c5 */ /* 0x000fce0000000000 */
[----:B------:R-:W-:Y:S01]  /*40d0*/  QGMMA.64x128x32.F32.E5M2.E4M3 R24, R164, gdesc[UR8], R24, gsb0 ;  /* 0x01e00008a4187df3 */ /* 0x000fe20008001818 */
[----:B------:R-:W-:Y:S02]  /*40e0*/  R2UR UR10, R4 ;  /* 0x00000000040a72ca */ /* 0x000fe400000e0000 */
[----:B------:R-:W-:Y:S02]  /*40f0*/  WARPGROUP.DEPBAR.LE gsb0, 0x0 ;  /* 0x00008000000079c5 */ /* 0x000fe40000010000 */
[----:B------:R-:W-:Y:S04]  /*4100*/  LDS.U8 R5, [R3+0x1800] ;  /* 0x0018000003057984 */ /* 0x000fe80000000000 */
[----:B------:R-:W-:Y:S04]  /*4110*/  LDS.U8 R13, [R3+0x1808] ;  /* 0x00180800030d7984 */ /* 0x000fe80000000000 */
[----:B------:R-:W0:Y:S04]  /*4120*/  LDS.U8 R12, [R7+0x1800] ;  /* 0x00180000070c7984 */ /* 0x000e280000000000 */
[----:B------:R-:W1:Y:S04]  /*4130*/  LDS.U8 R14, [R7+0x1808] ;  /* 0x00180800070e7984 */ /* 0x000e680000000000 */
[----:B------:R-:W-:Y:S04]  /*4140*/  LDS.U8 R15, [R3+0x2000] ;  /* 0x00200000030f7984 */ /* 0x000fe80000000000 */
[----:B------:R-:W-:Y:S04]  /*4150*/  LDS.U8 R19, [R3+0x2008] ;  /* 0x0020080003137984 */ /* 0x000fe80000000000 */
[----:B------:R-:W2:Y:S04]  /*4160*/  LDS.U8 R160, [R7+0x2000] ;  /* 0x0020000007a07984 */ /* 0x000ea80000000000 */
[----:B------:R-:W3:Y:S04]  /*4170*/  LDS.U8 R166, [R7+0x2008] ;  /* 0x0020080007a67984 */ /* 0x000ee80000000000 */
[----:B------:R-:W4:Y:S04]  /*4180*/  LDS.U8 R20, [R6+0x1808] ;  /* 0x0018080006147984 */ /* 0x000f280000000000 */
[----:B------:R-:W4:Y:S04]  /*4190*/  LDS.U8 R11, [R6+0x1800] ;  /* 0x00180000060b7984 */ /* 0x000f280000000000 */
[----:B------:R-:W4:Y:S04]  /*41a0*/  LDS.U8 R162, [R6+0x2000] ;  /* 0x0020000006a27984 */ /* 0x000f280000000000 */
[----:B------:R-:W4:Y:S04]  /*41b0*/  LDS.U8 R168, [R6+0x2008] ;  /* 0x0020080006a87984 */ /* 0x000f280000000000 */
[----:B------:R-:W4:Y:S01]  /*41c0*/  LDS.U8 R158, [R10+0x1808] ;  /* 0x001808000a9e7984 */ /* 0x000f220000000000 */
[----:B0-----:R-:W-:Y:S01]  /*41d0*/  PRMT R12, R12, 0x7604, R5 ;  /* 0x000076040c0c7816 */ /* 0x001fe20000000005 */
[----:B------:R-:W-:-:S02]  /*41e0*/  IMAD.MOV.U32 R5, RZ, RZ, 0x40000040 ;  /* 0x40000040ff057424 */ /* 0x000fc400078e00ff */
[----:B------:R-:W0:Y:S01]  /*41f0*/  LDS.U8 R156, [R10+0x1800] ;  /* 0x001800000a9c7984 */ /* 0x000e220000000000 */
[----:B-1----:R-:W-:Y:S02]  /*4200*/  PRMT R13, R14, 0x7604, R13 ;  /* 0x000076040e0d7816 */ /* 0x002fe4000000000d */
[C---:B------:R-:W-:Y:S01]  /*4210*/  R2UR UR7, R5.reuse ;  /* 0x00000000050772ca */ /* 0x040fe200000e0000 */
[----:B------:R-:W1:Y:S01]  /*4220*/  LDS.U8 R164, [R10+0x2000] ;  /* 0x002000000aa47984 */ /* 0x000e620000000000 */
[----:B------:R-:W-:-:S03]  /*4230*/  R2UR UR11, R5 ;  /* 0x00000000050b72ca */ /* 0x000fc600000e0000 */
        /* <DEDUP_REMOVED lines=13> */
[----:B------:R-:W-:-:S03]  /*4310*/  PRMT R157, R158, 0x654, R13 ;  /* 0x000006549e9d7816 */ /* 0x000fc6000000000d */
[----:B------:R-:W4:Y:S01]  /*4320*/  LDS.U8 R184, [R7+0x6000] ;  /* 0x0060000007b87984 */ /* 0x000f220000000000 */
[----:B0-----:R-:W-:-:S03]  /*4330*/  PRMT R156, R156, 0x654, R11 ;  /* 0x000006549c9c7816 */ /* 0x001fc6000000000b */
[----:B------:R-:W0:Y:S01]  /*4340*/  LDS.U8 R188, [R7+0x6008] ;  /* 0x0060080007bc7984 */ /* 0x000e220000000000 */
        /* <DEDUP_REMOVED lines=13> */
[----:B----4-:R-:W-:-:S03]  /*4420*/  PRMT R161, R184, 0x7604, R161 ;  /* 0x00007604b8a17816 */ /* 0x010fc600000000a1 */
[----:B------:R-:W-:Y:S01]  /*4430*/  QGMMA.64x128x32.F32.E5M2.E4M3 R88, R156, gdesc[UR4], R88, gsb0 ;  /* 0x01e000049c587df3 */ /* 0x000fe20008001858 */
[----:B0-----:R-:W-:Y:S02]  /*4440*/  PRMT R165, R188, 0x7604, R165 ;  /* 0x00007604bca57816 */ /* 0x001fe400000000a5 */
[----:B-1----:R-:W-:Y:S02]  /*4450*/  PRMT R21, R174, 0x7054, R21 ;  /* 0x00007054ae157816 */ /* 0x002fe40000000015 */
[----:B------:R-:W-:Y:S01]  /*4460*/  PRMT R155, R180, 0x7054, R155 ;  /* 0x00007054b49b7816 */ /* 0x000fe2000000009b */
[----:B------:R-:W-:Y:S02]  /*4470*/  WARPGROUP.DEPBAR.LE gsb0, 0x0 ;  /* 0x00008000000079c5 */ /* 0x000fe40000010000 */
[----:B------:R-:W-:Y:S02]  /*4480*/  PRMT R158, R186, 0x7054, R161 ;  /* 0x00007054ba9e7816 */ /* 0x000fe400000000a1 */
[----:B------:R-:W-:-:S02]  /*4490*/  PRMT R159, R190, 0x7054, R165 ;  /* 0x00007054be9f7816 */ /* 0x000fc400000000a5 */
[----:B------:R-:W-:Y:S02]  /*44a0*/  PRMT R156, R176, 0x654, R21 ;  /* 0x00000654b09c7816 */ /* 0x000fe40000000015 */
[----:B------:R-:W-:Y:S02]  /*44b0*/  PRMT R157, R182, 0x654, R155 ;  /* 0x00000654b69d7816 */ /* 0x000fe4000000009b */
[----:B------:R-:W-:Y:S02]  /*44c0*/  PRMT R158, R163, 0x654, R158 ;  /* 0x00000654a39e7816 */ /* 0x000fe4000000009e */
[----:B--2---:R-:W-:-:S04]  /*44d0*/  PRMT R159, R192, 0x654, R159 ;  /* 0x00000654c09f7816 */ /* 0x004fc8000000009f */
[----:B------:R-:W-:-:S06]  /*44e0*/  WARPGROUP.ARRIVE ;  /* 0x00000000000079c5 */ /* 0x000fcc0000000000 */
[----:B------:R-:W-:Y:S03]  /*44f0*/  QGMMA.64x128x32.F32.E5M2.E4M3 R24, R156, gdesc[UR8], R24, gsb0 ;  /* 0x01e000089c187df3 */ /* 0x000fe60008001818 */
[----:B------:R-:W-:Y:S02]  /*4500*/  WARPGROUP.DEPBAR.LE gsb0, 0x0 ;  /* 0x00008000000079c5 */ /* 0x000fe40000010000 */
[----:B------:R-:W-:Y:S04]  /*4510*/  LDS.U8 R14, [R3+0x3000] ;  /* 0x00300000030e7984 */ /* 0x000fe80000000000 */
[----:B------:R-:W-:Y:S04]  /*4520*/  LDS.U8 R158, [R3+0x6808] ;  /* 0x00680800039e7984 */ /* 0x000fe80000000000 */
[----:B------:R-:W0:Y:S04]  /*4530*/  LDS.U8 R21, [R7+0x3000] ;  /* 0x0030000007157984 */ /* 0x000e280000000000 */
[----:B------:R-:W1:Y:S04]  /*4540*/  LDS.U8 R171, [R7+0x6808] ;  /* 0x0068080007ab7984 */ /* 0x000e680000000000 */
[----:B------:R-:W-:Y:S04]  /*4550*/  LDS.U8 R4, [R3+0x2800] ;  /* 0x0028000003047984 */ /* 0x000fe80000000000 */
[----:B------:R-:W-:Y:S04]  /*4560*/  LDS.U8 R12, [R3+0x2808] ;  /* 0x00280800030c7984 */ /* 0x000fe80000000000 */
[----:B------:R-:W-:Y:S04]  /*4570*/  LDS.U8 R20, [R3+0x3008] ;  /* 0x0030080003147984 */ /* 0x000fe80000000000 */
[----:B------:R-:W-:Y:S04]  /*4580*/  LDS.U8 R156, [R3+0x6800] ;  /* 0x00680000039c7984 */ /* 0x000fe80000000000 */
[----:B------:R-:W-:Y:S04]  /*4590*/  LDS.U8 R164, [R3+0x7000] ;  /* 0x0070000003a47984 */ /* 0x000fe80000000000 */
[----:B------:R-:W-:Y:S04]  /*45a0*/  LDS.U8 R166, [R3+0x7008] ;  /* 0x0070080003a67984 */ /* 0x000fe80000000000 */
[----:B------:R-:W2:Y:S04]  /*45b0*/  LDS.U8 R5, [R7+0x2800] ;  /* 0x0028000007057984 */ /* 0x000ea80000000000 */
[----:B------:R-:W3:Y:S04]  /*45c0*/  LDS.U8 R15, [R7+0x2808] ;  /* 0x00280800070f7984 */ /* 0x000ee80000000000 */
[----:B------:R-:W4:Y:S01]  /*45d0*/  LDS.U8 R161, [R7+0x3008] ;  /* 0x0030080007a17984 */ /* 0x000f220000000000 */
[----:B0-----:R-:W-:-:S03]  /*45e0*/  PRMT R14, R21, 0x7604, R14 ;  /* 0x00007604150e7816 */ /* 0x001fc6000000000e */
[----:B------:R-:W0:Y:S01]  /*45f0*/  LDS.U8 R167, [R7+0x6800] ;  /* 0x0068000007a77984 */ /* 0x000e220000000000 */
[----:B-1----:R-:W-:-:S03]  /*4600*/  PRMT R158, R171, 0x7604, R158 ;  /* 0x00007604ab9e7816 */ /* 0x002fc6000000009e */
[----:B------:R-:W1:Y:S04]  /*4610*/  LDS.U8 R175, [R7+0x7000] ;  /* 0x0070000007af7984 */ /* 0x000e680000000000 */
        /* <DEDUP_REMOVED lines=8> */
[----:B---3--:R-:W-:-:S03]  /*46a0*/  PRMT R12, R15, 0x7604, R12 ;  /* 0x000076040f0c7816 */ /* 0x008fc6000000000c */
[----:B------:R-:W3:Y:S01]  /*46b0*/  LDS.U8 R177, [R6+0x7000] ;  /* 0x0070000006b17984 */ /* 0x000ee20000000000 */
[----:B----4-:R-:W-:-:S03]  /*46c0*/  PRMT R20, R161, 0x7604, R20 ;  /* 0x00007604a1147816 */ /* 0x010fc60000000014 */
[----:B------:R-:W4:Y:S01]  /*46d0*/  LDS.U8 R183, [R6+0x7008] ;  /* 0x0070080006b77984 */ /* 0x000f220000000000 */
[----:B0-----:R-:W-:-:S03]  /*46e0*/  PRMT R156, R167, 0x7604, R156 ;  /* 0x00007604a79c7816 */ /* 0x001fc6000000009c */
[----:B------:R-:W0:Y:S01]  /*46f0*/  LDS.U8 R159, [R10+0x3000] ;  /* 0x003000000a9f7984 */ /* 0x000e220000000000 */
        /* <DEDUP_REMOVED lines=14> */
[----:B--2---:R-:W-:Y:S02]  /*47e0*/  PRMT R169, R169, 0x7054, R156 ;  /* 0x00007054a9a97816 */ /* 0x004fe4000000009c */
[----:B---3--:R-:W-:Y:S02]  /*47f0*/  PRMT R164, R177, 0x7054, R164 ;  /* 0x00007054b1a47816 */ /* 0x008fe400000000a4 */
[----:B----4-:R-:W-:Y:S02]  /*4800*/  PRMT R166, R183, 0x7054, R166 ;  /* 0x00007054b7a67816 */ /* 0x010fe400000000a6 */
[----:B0-----:R-:W-:Y:S02]  /*4810*/  PRMT R158, R159, 0x654, R14 ;  /* 0x000006549f9e7816 */ /* 0x001fe4000000000e */
[----:B-1----:R-:W-:Y:S02]  /*4820*/  PRMT R161, R162, 0x654, R173 ;  /* 0x00000654a2a17816 */ /* 0x002fe400000000ad */
[----:B------:R-:W-:-:S02]  /*4830*/  PRMT R156, R13, 0x654, R4 ;  /* 0x000006540d9c7816 */ /* 0x000fc40000000004 */
[----:B------:R-:W-:Y:S02]  /*4840*/  PRMT R157, R157, 0x654, R12 ;  /* 0x000006549d9d7816 */ /* 0x000fe4000000000c */
[----:B------:R-:W-:Y:S02]  /*4850*/  PRMT R159, R165, 0x654, R20 ;  /* 0x00000654a59f7816 */ /* 0x000fe40000000014 */
[----:B------:R-:W-:Y:S02]  /*4860*/  PRMT R160, R160, 0x654, R169 ;  /* 0x00000654a0a07816 */ /* 0x000fe400000000a9 */
[----:B------:R-:W-:Y:S02]  /*4870*/  PRMT R162, R179, 0x654, R164 ;  /* 0x00000654b3a27816 */ /* 0x000fe400000000a4 */
[----:B------:R-:W-:Y:S01]  /*4880*/  PRMT R163, R185, 0x654, R166 ;  /* 0x00000654b9a37816 */ /* 0x000fe200000000a6 */
[----:B------:R-:W-:Y:S06]  /*4890*/  @!P0 BRA `(.L_x_35) ;  /* 0x0000000000048947 */ /* 0x000fec0003800000 */
[----:B------:R-:W-:Y:S01]  /*48a0*/  BPT.TRAP 0x1 ;  /* 0x000000040000795c */ /* 0x000fe20000300000 */
.L_x_35:
        /* <DEDUP_REMOVED lines=9> */
.L_x_36:
[C---:B0-----:R-:W-:Y:S01]  /*4940*/  VIADD R4, R8.reuse, 0x4 ;  /* 0x0000000408047836 */ /* 0x041fe20000000000 */
[----:B------:R-:W-:Y:S01]  /*4950*/  WARPGROUP.ARRIVE ;  /* 0x00000000000079c5 */ /* 0x000fe20000000000 */
[----:B------:R-:W-:Y:S02]  /*4960*/  IMAD.MOV.U32 R5, RZ, RZ, 0x40000040 ;  /* 0x40000040ff057424 */ /* 0x000fe400078e00ff */
[----:B------:R-:W-:Y:S01]  /*4970*/  VIADD R8, R8, 0x6 ;  /* 0x0000000608087836 */ /* 0x000fe20000000000 */
[C---:B------:R-:W-:Y:S01]  /*4980*/  R2UR UR6, R4.reuse ;  /* 0x00000000040672ca */ /* 0x040fe200000e0000 */
[----:B------:R-:W-:Y:S01]  /*4990*/  IMAD.MOV.U32 R9, RZ, RZ, 0x40000040 ;  /* 0x40000040ff097424 */ /* 0x000fe200078e00ff */
[C---:B------:R-:W-:Y:S02]  /*49a0*/  R2UR UR7, R5.reuse ;  /* 0x00000000050772ca */ /* 0x040fe400000e0000 */
[----:B------:R-:W-:Y:S02]  /*49b0*/  R2UR UR10, R4 ;  /* 0x00000000040a72ca */ /* 0x000fe400000e0000 */
[----:B------:R-:W-:-:S09]  /*49c0*/  R2UR UR11, R5 ;  /* 0x00000000050b72ca */ /* 0x000fd200000e0000 */
[----:B------:R-:W-:Y:S01]  /*49d0*/  QGMMA.64x128x32.F32.E5M2.E4M3 R88, R156, gdesc[UR4], R88, gsb0 ;  /* 0x01e000049c587df3 */ /* 0x000fe20008001858 */
[----:B------:R-:W-:Y:S02]  /*49e0*/  R2UR UR6, R8 ;  /* 0x00000000080672ca */ /* 0x000fe400000e0000 */
[----:B------:R-:W-:Y:S01]  /*49f0*/  R2UR UR7, R9 ;  /* 0x00000000090772ca */ /* 0x000fe200000e0000 */
[----:B------:R-:W-:Y:S02]  /*4a00*/  WARPGROUP.DEPBAR.LE gsb0, 0x0 ;  /* 0x00008000000079c5 */ /* 0x000fe40000010000 */
[----:B------:R-:W-:-:S06]  /*4a10*/  WARPGROUP.ARRIVE ;  /* 0x00000000000079c5 */ /* 0x000fcc0000000000 */
[----:B------:R-:W-:Y:S01]  /*4a20*/  QGMMA.64x128x32.F32.E5M2.E4M3 R24, R160, gdesc[UR8], R24, gsb0 ;  /* 0x01e00008a0187df3 */ /* 0x000fe20008001818 */
[----:B------:R-:W-:Y:S02]  /*4a30*/  R2UR UR10, R8 ;  /* 0x00000000080a72ca */ /* 0x000fe400000e0000 */
[----:B------:R-:W-:Y:S01]  /*4a40*/  R2UR UR11, R9 ;  /* 0x00000000090b72ca */ /* 0x000fe200000e0000 */
        /* <DEDUP_REMOVED lines=63> */
.L_x_22:
[----:B------:R-:W-:Y:S05]  /*4e40*/  @!P0 BRA `(.L_x_37) ;  /* 0x0000000000048947 */ /* 0x000fea0003800000 */
[----:B------:R-:W-:Y:S01]  /*4e50*/  BPT.TRAP 0x1 ;  /* 0x000000040000795c */ /* 0x000fe20000300000 */
.L_x_37:
[----:B------:R-:W-:Y:S02]  /*4e60*/  UIADD3 UR39, UR40, UR39, URZ ;  /* 0x0000002728277290 */ /* 0x000fe4000fffe03f */
[----:B------:R-:W-:Y:S02]  /*4e70*/  UISETP.GT.U32.AND UP0, UPT, UR42, 0x1, UPT ;  /* 0x000000012a00788c */ /* 0x000fe4000bf04070 */
[----:B------:R-:W-:-:S04]  /*4e80*/  ULEA UR4, UR39, 0xfffffff8, 0x3 ;  /* 0xfffffff827047891 */ /* 0x000fc8000f8e183f */
[----:B------:R-:W-:Y:S01]  /*4e90*/  ULOP3.LUT UR4, UR4, 0x18, URZ, 0xc0, !UPT ;  /* 0x0000001804047892 */ /* 0x000fe2000f8ec03f */
[----:B------:R-:W-:-:S05]  /*4ea0*/  PLOP3.LUT P0, PT, PT, PT, UP0, 0x80, 0x0 ;  /* 0x000000000000781c */ /* 0x000fca0003f0f008 */
[----:B------:R-:W-:-:S05]  /*4eb0*/  IMAD.U32 R3, RZ, RZ, UR4 ;  /* 0x00000004ff037e24 */ /* 0x000fca000f8e00ff */
[----:B------:R-:W-:-:S04]  /*4ec0*/  IADD3 R0, R0, 0x20, R3 ;  /* 0x0000002000007810 */ /* 0x000fc80007ffe003 */
[----:B------:R-:W-:-:S04]  /*4ed0*/  PRMT R0, RZ, 0x654, R0 ;  /* 0x00000654ff007816 */ /* 0x000fc80000000000 */
[----:B------:R0:W-:Y:S01]  /*4ee0*/  SYNCS.ARRIVE.TRANS64.RED.A1T0 RZ, [R0+URZ], RZ ;  /* 0x000000ff00ff79a7 */ /* 0x0001e2000810043f */
[----:B------:R-:W-:Y:S05]  /*4ef0*/  @P0 BRA `(.L_x_38) ;  /* 0x0000000000040947 */ /* 0x000fea0003800000 */
[----:B------:R-:W-:Y:S01]  /*4f00*/  BPT.TRAP 0x1 ;  /* 0x000000040000795c */ /* 0x000fe20000300000 */
.L_x_38:
[----:B------:R-:W1:Y:S01]  /*4f10*/  LDC R7, c[0x0][0x288] ;  /* 0x0000a200ff077b82 */ /* 0x000e620000000800 */
[--C-:B0-----:R-:W-:Y:S01]  /*4f20*/  SHF.R.U32.HI R0, RZ, 0x2, R18.reuse ;  /* 0x00000002ff007819 */ /* 0x101fe20000011612 */
[----:B------:R-:W-:Y:S01]  /*4f30*/  IMAD.SHL.U32 R23, R23, 0x80, RZ ;  /* 0x0000008017177824 */ /* 0x000fe200078e00ff */
[----:B------:R-:W-:Y:S01]  /*4f40*/  SHF.R.U32.HI R4, RZ, 0x7, R18 ;  /* 0x00000007ff047819 */ /* 0x000fe20000011612 */
[----:B------:R-:W-:Y:S01]  /*4f50*/  USHF.R.U32.HI UR4, URZ, 0x2, UR39 ;  /* 0x000000023f047899 */ /* 0x000fe20008011627 */
[----:B------:R-:W-:Y:S01]  /*4f60*/  LOP3.LUT R6, R0, 0x7, RZ, 0xc0, !PT ;  /* 0x0000000700067812 */ /* 0x000fe200078ec0ff */
[----:B------:R-:W-:Y:S01]  /*4f70*/  IMAD.SHL.U32 R156, R18, 0x2, RZ ;  /* 0x00000002129c7824 */ /* 0x000fe200078e00ff */
[----:B------:R-:W-:Y:S01]  /*4f80*/  LOP3.LUT R0, R4, 0x1, RZ, 0xc0, !PT ;  /* 0x0000000104007812 */ /* 0x000fe200078ec0ff */
[----:B------:R-:W-:Y:S01]  /*4f90*/  ULOP3.LUT UR4, UR4, 0x1, URZ, 0xc0, !UPT ;  /* 0x0000000104047892 */ /* 0x000fe2000f8ec03f */
[C---:B------:R-:W-:Y:S01]  /*4fa0*/  LOP3.LUT R3, R18.reuse, 0x60, RZ, 0xc0, !PT ;  /* 0x0000006012037812 */ /* 0x040fe200078ec0ff */
[----:B------:R-:W-:Y:S01]  /*4fb0*/  ULDC UR8, c[0x0][0x284] ;  /* 0x0000a10000087ab9 */ /* 0x000fe20000000800 */
[----:B------:R-:W-:Y:S01]  /*4fc0*/  LOP3.LUT R4, R18, 0x3, RZ, 0xc0, !PT ;  /* 0x0000000312047812 */ /* 0x000fe200078ec0ff */
[C---:B------:R-:W-:Y:S01]  /*4fd0*/  IMAD.SHL.U32 R19, R0.reuse, 0x40, RZ ;  /* 0x0000004000137824 */ /* 0x040fe200078e00ff */
[----:B------:R-:W-:Y:S01]  /*4fe0*/  SHF.R.U32.HI R3, RZ, 0x1, R3 ;  /* 0x00000001ff037819 */ /* 0x000fe20000011603 */
[----:B------:R-:W-:Y:S01]  /*4ff0*/  UISETP.GT.U32.AND UP1, UPT, UR39, 0x3, UPT ;  /* 0x000000032700788c */ /* 0x000fe2000bf24070 */
[----:B------:R-:W-:Y:S01]  /*5000*/  SHF.R.S32.HI R155, RZ, 0x1f, R22 ;  /* 0x0000001fff9b7819 */ /* 0x000fe20000011416 */
[----:B------:R-:W-:Y:S01]  /*5010*/  UISETP.NE.U32.AND UP0, UPT, UR4, 0x1, UPT ;  /* 0x000000010400788c */ /* 0x000fe2000bf05070 */
[--C-:B------:R-:W-:Y:S01]  /*5020*/  IADD3 R5, RZ, -R3, -R6.reuse ;  /* 0x80000003ff057210 */ /* 0x100fe20007ffe806 */
[----:B------:R-:W-:Y:S01]  /*5030*/  ULDC.64 UR6, c[0x0][0x5d0] ;  /* 0x0001740000067ab9 */ /* 0x000fe20000000a00 */
[----:B------:R-:W-:Y:S01]  /*5040*/  LOP3.LUT R19, R19, 0x40, R6, 0xe2, !PT ;  /* 0x0000004013137812 */ /* 0x000fe200078ee206 */
[----:B------:R-:W-:Y:S01]  /*5050*/  UISETP.LT.U32.AND UP1, UPT, UR40, 0x4, UP1 ;  /* 0x000000042800788c */ /* 0x000fe20008f21070 */
[C---:B------:R-:W-:Y:S01]  /*5060*/  LOP3.LUT R156, R23.reuse, 0x6, R156, 0xf8, !PT ;  /* 0x00000006179c7812 */ /* 0x040fe200078ef89c */
[----:B------:R-:W-:Y:S01]  /*5070*/  UISETP.GT.U32.AND UP0, UPT, UR40, 0x3, !UP0 ;  /* 0x000000032800788c */ /* 0x000fe2000c704070 */
[----:B------:R-:W-:Y:S01]  /*5080*/  IMAD R0, R0, -0x40, R5 ;  /* 0xffffffc000007824 */ /* 0x000fe200078e0205 */
[----:B-1----:R-:W-:Y:S01]  /*5090*/  ISETP.GE.AND P0, PT, R23, R7, PT ;  /* 0x000000071700720c */ /* 0x002fe20003f06270 */
[----:B------:R-:W-:Y:S01]  /*50a0*/  IMAD R6, R4, -0x2, R7 ;  /* 0xfffffffe04067824 */ /* 0x000fe200078e0207 */
[----:B------:R-:W-:Y:S01]  /*50b0*/  SHF.R.S32.HI R157, RZ, 0x1f, R156 ;  /* 0x0000001fff9d7819 */ /* 0x000fe2000001149c */
[C---:B------:R-:W-:Y:S01]  /*50c0*/  IMAD.SHL.U32 R7, R152.reuse, 0x100, RZ ;  /* 0x0000010098077824 */ /* 0x040fe200078e00ff */
[----:B------:R-:W-:Y:S01]  /*50d0*/  USEL UR5, URZ, 0x1, !UP1 ;  /* 0x000000013f057887 */ /* 0x000fe2000c800000 */
[----:B------:R-:W-:Y:S01]  /*50e0*/  IMAD R5, R155, UR6, RZ ;  /* 0x000000069b057c24 */ /* 0x000fe2000f8e02ff */
[----:B------:R-:W-:Y:S01]  /*50f0*/  USEL UR4, URZ, 0x1, !UP0 ;  /* 0x000000013f047887 */ /* 0x000fe2000c000000 */
[----:B------:R-:W-:Y:S01]  /*5100*/  IMAD.WIDE R12, R152, 0x100, RZ ;  /* 0x00000100980c7825 */ /* 0x000fe200078e02ff */
[----:B------:R-:W-:Y:S01]  /*5110*/  ISETP.GE.OR P0, PT, R7, UR8, P0 ;  /* 0x0000000807007c0c */ /* 0x000fe20008706670 */
[----:B------:R-:W-:-:S02]  /*5120*/  ULOP3.LUT UR39, UR39, 0x3, URZ, 0xc0, !UPT ;  /* 0x0000000327277892 */ /* 0x000fc4000f8ec03f */
[----:B------:R-:W-:Y:S01]  /*5130*/  IMAD R9, R22, UR7, R5 ;  /* 0x0000000716097c24 */ /* 0x000fe2000f8e0205 */
[----:B------:R-:W-:Y:S01]  /*5140*/  LOP3.LUT R19, R12, R19, R3, 0xfe, !PT ;  /* 0x000000130c137212 */ /* 0x000fe200078efe03 */
[----:B------:R-:W-:Y:S01]  /*5150*/  IMAD.WIDE.U32 R4, R22, UR6, R156 ;  /* 0x0000000616047c25 */ /* 0x000fe2000f8e009c */
[----:B------:R-:W-:Y:S01]  /*5160*/  ULOP3.LUT UR38, UR4, UR38, UR5, 0x96, !UPT ;  /* 0x0000002604267292 */ /* 0x000fe2000f8e9605 */
[----:B------:R-:W-:Y:S02]  /*5170*/  IADD3 R3, -R7, UR8, R0 ;  /* 0x0000000807037c10 */ /* 0x000fe4000fffe100 */
[----:B------:R-:W-:Y:S02]  /*5180*/  IMAD.IADD R5, R5, 0x1, R9 ;  /* 0x0000000105057824 */ /* 0x000fe400078e0209 */
[----:B------:R-:W-:Y:S02]  /*5190*/  IMAD.IADD R0, R6, 0x1, -R23 ;  /* 0x0000000106007824 */ /* 0x000fe400078e0a17 */
[----:B------:R-:W-:Y:S01]  /*51a0*/  IMAD.MOV.U32 R152, RZ, RZ, -0x1 ;  /* 0xffffffffff987424 */ /* 0x000fe200078e00ff */
[----:B------:R-:W-:Y:S06]  /*51b0*/  @P0 BRA `(.L_x_39) ;  /* 0x0000008c00080947 */ /* 0x000fec0003800000 */
[----:B------:R-:W0:Y:S01]  /*51c0*/  LDC.64 R20, c[0x0][0x5c8] ;  /* 0x00017200ff147b82 */ /* 0x000e220000000a00 */
[----:B------:R-:W-:Y:S01]  /*51d0*/  ULDC.64 UR4, c[0x0][0x5c0] ;  /* 0x0001700000047ab9 */ /* 0x000fe20000000a00 */
[----:B------:R-:W-:Y:S01]  /*51e0*/  BSSY B0, `(.L_x_39) ;  /* 0x00008bf000007945 */ /* 0x000fe20003800000 */
[-C--:B0-----:R-:W-:Y:S01]  /*51f0*/  IMAD R6, R13, R20.reuse, RZ ;  /* 0x000000140d067224 */ /* 0x081fe200078e02ff */
[----:B------:R-:W-:Y:S01]  /*5200*/  SHF.L.U64.HI R14, R20, 0x3, R21 ;  /* 0x00000003140e7819 */ /* 0x000fe20000010215 */
[----:B------:R-:W-:-:S04]  /*5210*/  IMAD.WIDE.U32 R4, R19, R20, R4 ;  /* 0x0000001413047225 */ /* 0x000fc800078e0004 */
[----:B------:R-:W-:Y:S01]  /*5220*/  IMAD R11, R19, R21, R6 ;  /* 0x00000015130b7224 */ /* 0x000fe200078e0206 */
[----:B------:R-:W-:Y:S01]  /*5230*/  IADD3 R10, P3, R4, UR4, RZ ;  /* 0x00000004040a7c10 */ /* 0x000fe2000ff7e0ff */
[C---:B------:R-:W-:Y:S01]  /*5240*/  IMAD.SHL.U32 R9, R20.reuse, 0x8, RZ ;  /* 0x0000000814097824 */ /* 0x040fe200078e00ff */
[----:B------:R-:W-:Y:S01]  /*5250*/  LEA R7, P2, R20, R4, 0x7 ;  /* 0x0000000414077211 */ /* 0x000fe200078438ff */
[----:B------:R-:W-:-:S03]  /*5260*/  IMAD.IADD R15, R5, 0x1, R11 ;  /* 0x00000001050f7824 */ /* 0x000fc600078e020b */
[----:B------:R-:W-:Y:S02]  /*5270*/  IADD3 R8, P1, P0, R4, UR4, R9 ;  /* 0x0000000404087c10 */ /* 0x000fe4000f83e009 */
[----:B------:R-:W-:Y:S02]  /*5280*/  IADD3.X R11, R15, UR5, RZ, P3, !PT ;  /* 0x000000050f0b7c10 */ /* 0x000fe40009ffe4ff */
[----:B-----5:R-:W-:Y:S02]  /*5290*/  FSETP.NEU.AND P3, PT, R154, RZ, PT ;  /* 0x000000ff9a00720b */ /* 0x020fe40003f6d000 */
[----:B------:R-:W-:Y:S02]  /*52a0*/  LEA.HI.X R5, R20, R15, R21, 0x7, P2 ;  /* 0x0000000f14057211 */ /* 0x000fe400010f3c15 */
[C---:B------:R-:W-:Y:S02]  /*52b0*/  IADD3 R6, P2, R7.reuse, UR4, RZ ;  /* 0x0000000407067c10 */ /* 0x040fe4000ff5e0ff */
[----:B------:R-:W-:-:S02]  /*52c0*/  IADD3 R4, P4, P5, R7, UR4, R9 ;  /* 0x0000000407047c10 */ /* 0x000fc4000fd9e009 */
[----:B------:R-:W-:Y:S02]  /*52d0*/  IADD3.X R7, R5, UR5, RZ, P2, !PT ;  /* 0x0000000505077c10 */ /* 0x000fe400097fe4ff */
[--C-:B------:R-:W-:Y:S02]  /*52e0*/  IADD3.X R9, R15, UR5, R14.reuse, P1, P0 ;  /* 0x000000050f097c10 */ /* 0x100fe40008fe040e */
[----:B------:R-:W-:Y:S01]  /*52f0*/  IADD3.X R5, R5, UR5, R14, P4, P5 ;  /* 0x0000000505057c10 */ /* 0x000fe2000a7ea40e */
[----:B------:R-:W-:Y:S06]  /*5300*/  @!P3 BRA `(.L_x_40) ;  /* 0x0000006800a0b947 */ /* 0x000fec0003800000 */
[----:B------:R-:W0:Y:S01]  /*5310*/  LDC.64 R20, c[0x0][0x5b0] ;  /* 0x00016c00ff147b82 */ /* 0x000e220000000a00 */
[----:B------:R-:W-:Y:S01]  /*5320*/  ULDC.64 UR4, c[0x0][0x5b8] ;  /* 0x00016e0000047ab9 */ /* 0x000fe20000000a00 */
[----:B------:R-:W-:Y:S01]  /*5330*/  ISETP.GE.AND P0, PT, R3, 0x1, PT ;  /* 0x000000010300780c */ /* 0x000fe20003f06270 */
[----:B------:R-:W-:Y:S01]  /*5340*/  IMAD R23, R155, UR4, RZ ;  /* 0x000000049b177c24 */ /* 0x000fe2000f8e02ff */
[----:B------:R-:W-:Y:S01]  /*5350*/  BSSY B1, `(.L_x_41) ;  /* 0x000000f000017945 */ /* 0x000fe20003800000 */
[----:B------:R-:W-:Y:S01]  /*5360*/  IMAD.WIDE.U32 R156, R22, UR4, R156 ;  /* 0x00000004169c7c25 */ /* 0x000fe2000f8e009c */
[----:B------:R-:W-:Y:S02]  /*5370*/  ISETP.LT.OR P3, PT, R0, 0x1, !P0 ;  /* 0x000000010000780c */ /* 0x000fe40004761670 */
[----:B------:R-:W1:Y:S01]  /*5380*/  LDC.64 R14, c[0x0][0x5a8] ;  /* 0x00016a00ff0e7b82 */ /* 0x000e620000000a00 */
[----:B------:R-:W-:Y:S01]  /*5390*/  IMAD R23, R22, UR5, R23 ;  /* 0x0000000516177c24 */ /* 0x000fe2000f8e0217 */
[----:B------:R-:W-:Y:S01]  /*53a0*/  PRMT R155, RZ, 0x7610, R155 ;  /* 0x00007610ff9b7816 */ /* 0x000fe2000000009b */
[----:B------:R-:W-:-:S02]  /*53b0*/  IMAD.MOV.U32 R22, RZ, RZ, R156 ;  /* 0x000000ffff167224 */ /* 0x000fc400078e009c */
[----:B------:R-:W-:Y:S02]  /*53c0*/  IMAD.IADD R23, R157, 0x1, R23 ;  /* 0x000000019d177824 */ /* 0x000fe400078e0217 */
[-C--:B0-----:R-:W-:Y:S02]  /*53d0*/  IMAD R158, R13, R20.reuse, RZ ;  /* 0x000000140d9e7224 */ /* 0x081fe400078e02ff */
[----:B------:R-:W-:-:S04]  /*53e0*/  IMAD.WIDE.U32 R156, R19, R20, R22 ;  /* 0x00000014139c7225 */ /* 0x000fc800078e0016 */
[----:B------:R-:W-:Y:S01]  /*53f0*/  IMAD R158, R19, R21, R158 ;  /* 0x00000015139e7224 */ /* 0x000fe200078e029e */
[----:B-1----:R-:W-:-:S04]  /*5400*/  IADD3 R156, P1, R156, R14, RZ ;  /* 0x0000000e9c9c7210 */ /* 0x002fc80007f3e0ff */
[----:B------:R-:W-:Y:S01]  /*5410*/  IADD3.X R157, R15, R157, R158, P1, !PT ;  /* 0x0000009d0f9d7210 */ /* 0x000fe20000ffe49e */
[----:B------:R-:W-:Y:S08]  /*5420*/  @P3 BRA `(.L_x_42) ;  /* 0x0000000000043947 */ /* 0x000ff00003800000 */
[----:B------:R0:W5:Y:S02]  /*5430*/  LDG.E.U8 R155, desc[UR36][R156.64] ;  /* 0x000000249c9b7981 */ /* 0x000164000c1e1100 */
.L_x_42:
[----:B------:R-:W-:Y:S05]  /*5440*/  BSYNC B1 ;  /* 0x0000000000017941 */ /* 0x000fea0003800000 */
.L_x_41:
[----:B-----5:R-:W-:Y:S01]  /*5450*/  LOP3.LUT R155, R155, 0xff, RZ, 0xc0, !PT ;  /* 0x000000ff9b9b7812 */ /* 0x020fe200078ec0ff */
[----:B------:R-:W-:Y:S01]  /*5460*/  BSSY B1, `(.L_x_43) ;  /* 0x000000b000017945 */ /* 0x000fe20003800000 */
[----:B------:R-:W-:Y:S02]  /*5470*/  ISETP.LT.OR P2, PT, R0, 0x2, !P0 ;  /* 0x000000020000780c */ /* 0x000fe40004741670 */
[----:B------:R-:W-:-:S05]  /*5480*/  F2FP.F16.E4M3.UNPACK_B R155, R155 ;  /* 0x0000009bff9b723e */ /* 0x000fca00020006ff */
[----:B------:R-:W-:-:S05]  /*5490*/  HADD2.F32 R155, -RZ, R155.H0_H0 ;  /* 0x2000009bff9b7230 */ /* 0x000fca0000004100 */
[----:B------:R-:W-:-:S04]  /*54a0*/  FMUL R155, R155, R154 ;  /* 0x0000009a9b9b7220 */ /* 0x000fc80000400000 */
[----:B------:R-:W-:Y:S01]  /*54b0*/  FFMA R155, R88, R153, R155 ;  /* 0x00000099589b7223 */ /* 0x000fe2000000009b */
[----:B------:R-:W-:-:S04]  /*54c0*/  PRMT R88, RZ, 0x7610, R88 ;  /* 0x00007610ff587816 */ /* 0x000fc80000000058 */
[----:B------:R-:W-:-:S05]  /*54d0*/  F2FP.SATFINITE.E4M3.F32.PACK_AB_MERGE_C R155, RZ, R155, RZ ;  /* 0x0000009bff9b723e */ /* 0x000fca00048070ff */
[----:B------:R1:W-:Y:S01]  /*54e0*/  @!P3 STG.E.U8 desc[UR36][R10.64], R155 ;  /* 0x0000009b0a00b986 */ /* 0x0003e2000c101124 */
[----:B------:R-:W-:Y:S05]  /*54f0*/  @P2 BRA `(.L_x_44) ;  /* 0x0000000000042947 */ /* 0x000fea0003800000 */
[----:B------:R2:W5:Y:S02]  /*5500*/  LDG.E.U8 R88, desc[UR36][R156.64+0x1] ;  /* 0x000001249c587981 */ /* 0x000564000c1e1100 */
.L_x_44:
[----:B------:R-:W-:Y:S05]  /*5510*/  BSYNC B1 ;  /* 0x0000000000017941 */ /* 0x000fea0003800000 */
.L_x_43:
[----:B-----5:R-:W-:Y:S01]  /*5520*/  LOP3.LUT R88, R88, 0xff, RZ, 0xc0, !PT ;  /* 0x000000ff58587812 */ /* 0x020fe200078ec0ff */
[----:B------:R-:W-:Y:S01]  /*5530*/  BSSY B1, `(.L_x_45) ;  /* 0x0000013000017945 */ /* 0x000fe20003800000 */
[----:B------:R-:W-:Y:S02]  /*5540*/  IADD3 R161, P1, R19, 0x8, RZ ;  /* 0x0000000813a17810 */ /* 0x000fe40007f3e0ff */
[----:B------:R-:W-:-:S03]  /*5550*/  F2FP.F16.E4M3.UNPACK_B R88, R88 ;  /* 0x00000058ff58723e */ /* 0x000fc600020006ff */
[----:B------:R-:W-:Y:S01]  /*5560*/  IMAD.X R159, RZ, RZ, R13, P1 ;  /* 0x000000ffff9f7224 */ /* 0x000fe200008e060d */
[----:B------:R-:W-:Y:S01]  /*5570*/  ISETP.GE.AND P1, PT, R3, 0x9, PT ;  /* 0x000000090300780c */ /* 0x000fe20003f26270 */
[----:B-1----:R-:W-:Y:S02]  /*5580*/  HADD2.F32 R155, -RZ, R88.H0_H0 ;  /* 0x20000058ff9b7230 */ /* 0x002fe40000004100 */
[-C--:B------:R-:W-:Y:S01]  /*5590*/  IMAD R160, R159, R20.reuse, RZ ;  /* 0x000000149fa07224 */ /* 0x080fe200078e02ff */
[----:B------:R-:W-:Y:S01]  /*55a0*/  ISETP.LT.OR P4, PT, R0, 0x1, !P1 ;  /* 0x000000010000780c */ /* 0x000fe20004f81670 */
[----:B------:R-:W-:-:S04]  /*55b0*/  IMAD.WIDE.U32 R158, R161, R20, R22 ;  /* 0x00000014a19e7225 */ /* 0x000fc800078e0016 */
[----:B------:R-:W-:Y:S01]  /*55c0*/  FMUL R88, R155, R154 ;  /* 0x0000009a9b587220 */ /* 0x000fe20000400000 */
[----:B------:R-:W-:Y:S01]  /*55d0*/  PRMT R155, RZ, 0x7610, R155 ;  /* 0x00007610ff9b7816 */ /* 0x000fe2000000009b */
[----:B------:R-:W-:Y:S02]  /*55e0*/  IMAD R160, R161, R21, R160 ;  /* 0x00000015a1a07224 */ /* 0x000fe400078e02a0 */
[----:B------:R-:W-:-:S01]  /*55f0*/  FFMA R89, R89, R153, R88 ;  /* 0x0000009959597223 */ /* 0x000fc20000000058 */
[----:B------:R-:W-:-:S04]  /*5600*/  IADD3 R88, P3, R158, R14, RZ ;  /* 0x0000000e9e587210 */ /* 0x000fc80007f7e0ff */
[----:B------:R-:W-:Y:S02]  /*5610*/  F2FP.SATFINITE.E4M3.F32.PACK_AB_MERGE_C R161, RZ, R89, RZ ;  /* 0x00000059ffa1723e */ /* 0x000fe400048070ff */
[----:B------:R-:W-:-:S03]  /*5620*/  IADD3.X R89, R15, R159, R160, P3, !PT ;  /* 0x0000009f0f597210 */ /* 0x000fc60001ffe4a0 */
[----:B------:R1:W-:Y:S01]  /*5630*/  @!P2 STG.E.U8 desc[UR36][R10.64+0x1], R161 ;  /* 0x000001a10a00a986 */ /* 0x0003e2000c101124 */
[----:B------:R-:W-:Y:S05]  /*5640*/  @P4 BRA `(.L_x_46) ;  /* 0x0000000000044947 */ /* 0x000fea0003800000 */
[----:B------:R3:W5:Y:S02]  /*5650*/  LDG.E.U8 R155, desc[UR36][R88.64] ;  /* 0x00000024589b7981 */ /* 0x000764000c1e1100 */
.L_x_46:
[----:B------:R-:W-:Y:S05]  /*5660*/  BSYNC B1 ;  /* 0x0000000000017941 */ /* 0x000fea0003800000 */
.L_x_45:
        /* <DEDUP_REMOVED lines=12> */
.L_x_48:
[----:B------:R-:W-:Y:S05]  /*5730*/  BSYNC B1 ;  /* 0x0000000000017941 */ /* 0x000fea0003800000 */
.L_x_47:
[----:B-----5:R-:W-:Y:S01]  /*5740*/  LOP3.LUT R90, R90, 0xff, RZ, 0xc0, !PT ;  /* 0x000000ff5a5a7812 */ /* 0x020fe200078ec0ff */
[----:B------:R-:W-:Y:S01]  /*5750*/  BSSY B1, `(.L_x_49) ;  /* 0x000000b000017945 */ /* 0x000fe20003800000 */
[----:B------:R-:W-:Y:S02]  /*5760*/  ISETP.LT.OR P3, PT, R0, 0x9, !P0 ;  /* 0x000000090000780c */ /* 0x000fe40004761670 */
[----:B------:R-:W-:-:S05]  /*5770*/  F2FP.F16.E4M3.UNPACK_B R90, R90 ;  /* 0x0000005aff5a723e */ /* 0x000fca00020006ff */
[----:B----4-:R-:W-:-:S05]  /*5780*/  HADD2.F32 R155, -RZ, R90.H0_H0 ;  /* 0x2000005aff9b7230 */ /* 0x010fca0000004100 */
[----:B------:R-:W-:-:S04]  /*5790*/  FMUL R90, R155, R154 ;  /* 0x0000009a9b5a7220 */ /* 0x000fc80000400000 */
[----:B------:R-:W-:-:S05]  /*57a0*/  FFMA R90, R91, R153, R90 ;  /* 0x000000995b5a7223 */ /* 0x000fca000000005a */
[----:B------:R-:W-:Y:S02]  /*57b0*/  F2FP.SATFINITE.E4M3.F32.PACK_AB_MERGE_C R91, RZ, R90, RZ ;  /* 0x0000005aff5b723e */ /* 0x000fe400048070ff */
[----:B------:R-:W-:-:S03]  /*57c0*/  PRMT R90, RZ, 0x7610, R90 ;  /* 0x00007610ff5a7816 */ /* 0x000fc6000000005a */
[----:B------:R4:W-:Y:S01]  /*57d0*/  @!P2 STG.E.U8 desc[UR36][R8.64+0x1], R91 ;  /* 0x0000015b0800a986 */ /* 0x0009e2000c101124 */
[----:B------:R-:W-:Y:S05]  /*57e0*/  @P3 BRA `(.L_x_50) ;  /* 0x0000000000043947 */ /* 0x000fea0003800000 */
[----:B------:R0:W5:Y:S02]  /*57f0*/  LDG.E.U8 R90, desc[UR36][R156.64+0x8] ;  /* 0x000008249c5a7981 */ /* 0x000164000c1e1100 */
.L_x_50:
[----:B------:R-:W-:Y:S05]  /*5800*/  BSYNC B1 ;  /* 0x0000000000017941 */ /* 0x000fea0003800000 */
.L_x_49:
[----:B-----5:R-:W-:Y:S01]  /*5810*/  LOP3.LUT R90, R90, 0xff, RZ, 0xc0, !PT ;  /* 0x000000ff5a5a7812 */ /* 0x020fe200078ec0ff */
[----:B------:R-:W-:Y:S01]  /*5820*/  BSSY B1, `(.L_x_51) ;  /* 0x000000b000017945 */ /* 0x000fe20003800000 */
[----:B------:R-:W-:Y:S02]  /*5830*/  ISETP.LT.OR P2, PT, R0, 0xa, !P0 ;  /* 0x0000000a0000780c */ /* 0x000fe40004741670 */
[----:B------:R-:W-:-:S05]  /*5840*/  F2FP.F16.E4M3.UNPACK_B R90, R90 ;  /* 0x0000005aff5a723e */ /* 0x000fca00020006ff */
[----:B----4-:R-:W-:Y:S01]  /*5850*/  HADD2.F32 R91, -RZ, R90.H0_H0 ;  /* 0x2000005aff5b7230 */ /* 0x010fe20000004100 */
[----:B------:R-:W-:-:S04]  /*5860*/  PRMT R90, RZ, 0x7610, R90 ;  /* 0x00007610ff5a7816 */ /* 0x000fc8000000005a */
[----:B------:R-:W-:-:S04]  /*5870*/  FMUL R91, R91, R154 ;  /* 0x0000009a5b5b7220 */ /* 0x000fc80000400000 */
[----:B------:R-:W-:-:S05]  /*5880*/  FFMA R91, R92, R153, R91 ;  /* 0x000000995c5b7223 */ /* 0x000fca000000005b */
[----:B------:R-:W-:-:S05]  /*5890*/  F2FP.SATFINITE.E4M3.F32.PACK_AB_MERGE_C R91, RZ, R91, RZ ;  /* 0x0000005bff5b723e */ /* 0x000fca00048070ff */
[----:B------:R4:W-:Y:S01]  /*58a0*/  @!P3 STG.E.U8 desc[UR36][R10.64+0x8], R91 ;  /* 0x0000085b0a00b986 */ /* 0x0009e2000c101124 */
[----:B------:R-:W-:Y:S05]  /*58b0*/  @P2 BRA `(.L_x_52) ;  /* 0x0000000000042947 */ /* 0x000fea0003800000 */
[----:B------:R0:W5:Y:S02]  /*58c0*/  LDG.E.U8 R90, desc[UR36][R156.64+0x9] ;  /* 0x000009249c5a7981 */ /* 0x000164000c1e1100 */
.L_x_52:
[----:B------:R-:W-:Y:S05]  /*58d0*/  BSYNC B1 ;  /* 0x0000000000017941 */ /* 0x000fea0003800000 */
.L_x_51:
        /* <DEDUP_REMOVED lines=12> */
.L_x_54:
[----:B------:R-:W-:Y:S05]  /*59a0*/  BSYNC B1 ;  /* 0x0000000000017941 */ /* 0x000fea0003800000 */
.L_x_53:
        /* <DEDUP_REMOVED lines=12> */
.L_x_56:
[----:B------:R-:W-:Y:S05]  /*5a70*/  BSYNC B1 ;  /* 0x0000000000017941 */ /* 0x000fea0003800000 */
.L_x_55:
        /* <DEDUP_REMOVED lines=12> */
.L_x_58:
[----:B------:R-:W-:Y:S05]  /*5b40*/  BSYNC B1 ;  /* 0x0000000000017941 */ /* 0x000fea0003800000 */
.L_x_57:
        /* <DEDUP_REMOVED lines=12> */
.L_x_60:
[----:B------:R-:W-:Y:S05]  /*5c10*/  BSYNC B1 ;  /* 0x0000000000017941 */ /* 0x000fea0003800000 */
.L_x_59:
        /* <DEDUP_REMOVED lines=12> */
.L_x_62:
[----:B------:R-:W-:Y:S05]  /*5ce0*/  BSYNC B1 ;  /* 0x0000000000017941 */ /* 0x000fea0003800000 */
.L_x_61:
        /* <DEDUP_REMOVED lines=12> */
.L_x_64:
[----:B------:R-:W-:Y:S05]  /*5db0*/  BSYNC B1 ;  /* 0x0000000000017941 */ /* 0x000fea0003800000 */
.L_x_63:
        /* <DEDUP_REMOVED lines=12> */
.L_x_66:
[----:B------:R-:W-:Y:S05]  /*5e80*/  BSYNC B1 ;  /* 0x0000000000017941 */ /* 0x000fea0003800000 */
.L_x_65:
        /* <DEDUP_REMOVED lines=12> */
.L_x_68:
[----:B------:R-:W-:Y:S05]  /*5f50*/  BSYNC B1 ;  /* 0x0000000000017941 */ /* 0x000fea0003800000 */
.L_x_67:
        /* <DEDUP_REMOVED lines=12> */
.L_x_70:
[----:B------:R-:W-:Y:S05]  /*6020*/  BSYNC B1 ;  /* 0x0000000000017941 */ /* 0x000fea0003800000 */
.L_x_69:
        /* <DEDUP_REMOVED lines=12> */
.L_x_72:
[----:B------:R-:W-:Y:S05]  /*60f0*/  BSYNC B1 ;  /* 0x0000000000017941 */ /* 0x000fea0003800000 */
.L_x_71:
        /* <DEDUP_REMOVED lines=12> */
.L_x_74:
[----:B------:R-:W-:Y:S05]  /*61c0*/  BSYNC B1 ;  /* 0x0000000000017941 */ /* 0x000fea0003800000 */
.L_x_73:
        /* <DEDUP_REMOVED lines=12> */
.L_x_76:
[----:B------:R-:W-:Y:S05]  /*6290*/  BSYNC B1 ;  /* 0x0000000000017941 */ /* 0x000fea0003800000 */
.L_x_75:
        /* <DEDUP_REMOVED lines=12> */
.L_x_78:
[----:B------:R-:W-:Y:S05]  /*6360*/  BSYNC B1 ;  /* 0x0000000000017941 */ /* 0x000fea0003800000 */
.L_x_77:
        /* <DEDUP_REMOVED lines=12> */
.L_x_80:
[----:B------:R-:W-:Y:S05]  /*6430*/  BSYNC B1 ;  /* 0x0000000000017941 */ /* 0x000fea0003800000 */
.L_x_79:
        /* <DEDUP_REMOVED lines=12> */
.L_x_82:
[----:B------:R-:W-:Y:S05]  /*6500*/  BSYNC B1 ;  /* 0x0000000000017941 */ /* 0x000fea0003800000 */
.L_x_81:
        /* <DEDUP_REMOVED lines=12> */
.L_x_84:
[----:B------:R-:W-:Y:S05]  /*65d0*/  BSYNC B1 ;  /* 0x0000000000017941 */ /* 0x000fea0003800000 */
.L_x_83:
        /* <DEDUP_REMOVED lines=12> */
.L_x_86:
[----:B------:R-:W-:Y:S05]  /*66a0*/  BSYNC B1 ;  /* 0x0000000000017941 */ /* 0x000fea0003800000 */
.L_x_85:
        /* <DEDUP_REMOVED lines=12> */
.L_x_88:
[----:B------:R-:W-:Y:S05]  /*6770*/  BSYNC B1 ;  /* 0x0000000000017941 */ /* 0x000fea0003800000 */
.L_x_87:
        /* <DEDUP_REMOVED lines=12> */
.L_x_90:
[----:B------:R-:W-:Y:S05]  /*6840*/  BSYNC B1 ;  /* 0x0000000000017941 */ /* 0x000fea0003800000 */
.L_x_89:
        /* <DEDUP_REMOVED lines=12> */
.L_x_92:
[----:B------:R-:W-:Y:S05]  /*6910*/  BSYNC B1 ;  /* 0x0000000000017941 */ /* 0x000fea0003800000 */
.L_x_91:
        /* <DEDUP_REMOVED lines=12> */
.L_x_94:
[----:B------:R-:W-:Y:S05]  /*69e0*/  BSYNC B1 ;  /* 0x0000000000017941 */ /* 0x000fea0003800000 */
.L_x_93:
        /* <DEDUP_REMOVED lines=12> */
.L_x_96:
[----:B------:R-:W-:Y:S05]  /*6ab0*/  BSYNC B1 ;  /* 0x0000000000017941 */ /* 0x000fea0003800000 */
.L_x_95:
        /* <DEDUP_REMOVED lines=12> */
.L_x_98:
[----:B------:R-:W-:Y:S05]  /*6b80*/  BSYNC B1 ;  /* 0x0000000000017941 */ /* 0x000fea0003800000 */
.L_x_97:
        /* <DEDUP_REMOVED lines=12> */
.L_x_100:
[----:B------:R-:W-:Y:S05]  /*6c50*/  BSYNC B1 ;  /* 0x0000000000017941 */ /* 0x000fea0003800000 */
.L_x_99:
        /* <DEDUP_REMOVED lines=12> */
.L_x_102:
[----:B------:R-:W-:Y:S05]  /*6d20*/  BSYNC B1 ;  /* 0x0000000000017941 */ /* 0x000fea0003800000 */
.L_x_101:
        /* <DEDUP_REMOVED lines=12> */
.L_x_104:
[----:B------:R-:W-:Y:S05]  /*6df0*/  BSYNC B1 ;  /* 0x0000000000017941 */ /* 0x000fea0003800000 */
.L_x_103:
        /* <DEDUP_REMOVED lines=12> */
.L_x_106:
[----:B------:R-:W-:Y:S05]  /*6ec0*/  BSYNC B1 ;  /* 0x0000000000017941 */ /* 0x000fea0003800000 */
.L_x_105:
        /* <DEDUP_REMOVED lines=12> */
.L_x_108:
[----:B------:R-:W-:Y:S05]  /*6f90*/  BSYNC B1 ;  /* 0x0000000000017941 */ /* 0x000fea0003800000 */
.L_x_107:
        /* <DEDUP_REMOVED lines=12> */
.L_x_110:
[----:B------:R-:W-:Y:S05]  /*7060*/  BSYNC B1 ;  /* 0x0000000000017941 */ /* 0x000fea0003800000 */
.L_x_109:
        /* <DEDUP_REMOVED lines=12> */
.L_x_112:
[----:B------:R-:W-:Y:S05]  /*7130*/  BSYNC B1 ;  /* 0x0000000000017941 */ /* 0x000fea0003800000 */
.L_x_111:
        /* <DEDUP_REMOVED lines=12> */
.L_x_114:
[----:B------:R-:W-:Y:S05]  /*7200*/  BSYNC B1 ;  /* 0x0000000000017941 */ /* 0x000fea0003800000 */
.L_x_113:
        /* <DEDUP_REMOVED lines=12> */
.L_x_116:
[----:B------:R-:W-:Y:S05]  /*72d0*/  BSYNC B1 ;  /* 0x0000000000017941 */ /* 0x000fea0003800000 */
.L_x_115:
        /* <DEDUP_REMOVED lines=12> */
.L_x_118:
[----:B------:R-:W-:Y:S05]  /*73a0*/  BSYNC B1 ;  /* 0x0000000000017941 */ /* 0x000fea0003800000 */
.L_x_117:
        /* <DEDUP_REMOVED lines=12> */
.L_x_120:
[----:B------:R-:W-:Y:S05]  /*7470*/  BSYNC B1 ;  /* 0x0000000000017941 */ /* 0x000fea0003800000 */
.L_x_119:
        /* <DEDUP_REMOVED lines=12> */
.L_x_122:
[----:B------:R-:W-:Y:S05]  /*7540*/  BSYNC B1 ;  /* 0x0000000000017941 */ /* 0x000fea0003800000 */
.L_x_121:
        /* <DEDUP_REMOVED lines=12> */
.L_x_124:
[----:B------:R-:W-:Y:S05]  /*7610*/  BSYNC B1 ;  /* 0x0000000000017941 */ /* 0x000fea0003800000 */
.L_x_123:
        /* <DEDUP_REMOVED lines=12> */
.L_x_126:
[----:B------:R-:W-:Y:S05]  /*76e0*/  BSYNC B1 ;  /* 0x0000000000017941 */ /* 0x000fea0003800000 */
.L_x_125:
        /* <DEDUP_REMOVED lines=12> */
.L_x_128:
[----:B------:R-:W-:Y:S05]  /*77b0*/  BSYNC B1 ;  /* 0x0000000000017941 */ /* 0x000fea0003800000 */
.L_x_127:
        /* <DEDUP_REMOVED lines=12> */
.L_x_130:
[----:B------:R-:W-:Y:S05]  /*7880*/  BSYNC B1 ;  /* 0x0000000000017941 */ /* 0x000fea0003800000 */
.L_x_129:
        /* <DEDUP_REMOVED lines=12> */
.L_x_132:
[----:B------:R-:W-:Y:S05]  /*7950*/  BSYNC B1 ;  /* 0x0000000000017941 */ /* 0x000fea0003800000 */
.L_x_131:
        /* <DEDUP_REMOVED lines=12> */
.L_x_134:
[----:B------:R-:W-:Y:S05]  /*7a20*/  BSYNC B1 ;  /* 0x0000000000017941 */ /* 0x000fea0003800000 */
.L_x_133:
        /* <DEDUP_REMOVED lines=12> */
.L_x_136:
[----:B------:R-:W-:Y:S05]  /*7af0*/  BSYNC B1 ;  /* 0x0000000000017941 */ /* 0x000fea0003800000 */
.L_x_135:
        /* <DEDUP_REMOVED lines=12> */
.L_x_138:
[----:B------:R-:W-:Y:S05]  /*7bc0*/  BSYNC B1 ;  /* 0x0000000000017941 */ /* 0x000fea0003800000 */
.L_x_137:
        /* <DEDUP_REMOVED lines=12> */
.L_x_140:
[----:B------:R-:W-:Y:S05]  /*7c90*/  BSYNC B1 ;  /* 0x0000000000017941 */ /* 0x000fea0003800000 */
.L_x_139:
        /* <DEDUP_REMOVED lines=12> */
.L_x_142:
[----:B------:R-:W-:Y:S05]  /*7d60*/  BSYNC B1 ;  /* 0x0000000000017941 */ /* 0x000fea0003800000 */
.L_x_141:
        /* <DEDUP_REMOVED lines=12> */
.L_x_144:
[----:B------:R-:W-:Y:S05]  /*7e30*/  BSYNC B1 ;  /* 0x0000000000017941 */ /* 0x000fea0003800000 */
.L_x_143:
        /* <DEDUP_REMOVED lines=12> */
.L_x_146:
[----:B------:R-:W-:Y:S05]  /*7f00*/  BSYNC B1 ;  /* 0x0000000000017941 */ /* 0x000fea0003800000 */
.L_x_145:
        /* <DEDUP_REMOVED lines=12> */
.L_x_148:
[----:B------:R-:W-:Y:S05]  /*7fd0*/  BSYNC B1 ;  /* 0x0000000000017941 */ /* 0x000fea0003800000 */
.L_x_147:
        /* <DEDUP_REMOVED lines=12> */
.L_x_150:
[----:B------:R-:W-:Y:S05]  /*80a0*/  BSYNC B1 ;  /* 0x0000000000017941 */ /* 0x000fea0003800000 */
.L_x_149:
        /* <DEDUP_REMOVED lines=12> */
.L_x_152:
[----:B------:R-:W-:Y:S05]  /*8170*/  BSYNC B1 ;  /* 0x0000000000017941 */ /* 0x000fea0003800000 */
.L_x_151:
        /* <DEDUP_REMOVED lines=12> */
.L_x_154:
[----:B------:R-:W-:Y:S05]  /*8240*/  BSYNC B1 ;  /* 0x0000000000017941 */ /* 0x000fea0003800000 */
.L_x_153:
        /* <DEDUP_REMOVED lines=12> */
.L_x_156:
[----:B------:R-:W-:Y:S05]  /*8310*/  BSYNC B1 ;  /* 0x0000000000017941 */ /* 0x000fea0003800000 */
.L_x_155:
        /* <DEDUP_REMOVED lines=12> */
.L_x_158:
[----:B------:R-:W-:Y:S05]  /*83e0*/  BSYNC B1 ;  /* 0x0000000000017941 */ /* 0x000fea0003800000 */
.L_x_157:
        /* <DEDUP_REMOVED lines=12> */
.L_x_160:
[----:B------:R-:W-:Y:S05]  /*84b0*/  BSYNC B1 ;  /* 0x0000000000017941 */ /* 0x000fea0003800000 */
.L_x_159:
        /* <DEDUP_REMOVED lines=12> */
.L_x_162:
[----:B------:R-:W-:Y:S05]  /*8580*/  BSYNC B1 ;  /* 0x0000000000017941 */ /* 0x000fea0003800000 */
.L_x_161:
        /* <DEDUP_REMOVED lines=12> */
.L_x_164:
[----:B------:R-:W-:Y:S05]  /*8650*/  BSYNC B1 ;  /* 0x0000000000017941 */ /* 0x000fea0003800000 */
.L_x_163:
        /* <DEDUP_REMOVED lines=12> */
.L_x_166:
[----:B------:R-:W-:Y:S05]  /*8720*/  BSYNC B1 ;  /* 0x0000000000017941 */ /* 0x000fea0003800000 */
.L_x_165:
[----:B-----5:R-:W-:Y:S01]  /*8730*/  LOP3.LUT R90, R90, 0xff, RZ, 0xc0, !PT ;  /* 0x000000ff5a5a7812 */ /* 0x020fe200078ec0ff */
[----:B------:R-:W-:Y:S01]  /*8740*/  BSSY B1, `(.L_x_167) ;  /* 0x000000b000017945 */ /* 0x000fe20003800000 */
[----:B------:R-:W-:Y:S02]  /*8750*/  ISETP.LT.OR P1, PT, R0, 0x7a, !P1 ;  /* 0x0000007a0000780c */ /* 0x000fe40004f21670 */
[----:B------:R-:W-:Y:S02]  /*8760*/  F2FP.F16.E4M3.UNPACK_B R90, R90 ;  /* 0x0000005aff5a723e */ /* 0x000fe400020006ff */
[----:B-1--4-:R-:W-:-:S03]  /*8770*/  PRMT R10, RZ, 0x7610, R10 ;  /* 0x00007610ff0a7816 */ /* 0x012fc6000000000a */
[----:B------:R-:W-:-:S05]  /*8780*/  HADD2.F32 R11, -RZ, R90.H0_H0 ;  /* 0x2000005aff0b7230 */ /* 0x000fca0000004100 */
[----:B------:R-:W-:-:S04]  /*8790*/  FMUL R11, R11, R154 ;  /* 0x0000009a0b0b7220 */ /* 0x000fc80000400000 */
[----:B------:R-:W-:-:S05]  /*87a0*/  FFMA R11, R150, R153, R11 ;  /* 0x00000099960b7223 */ /* 0x000fca000000000b */
[----:B------:R-:W-:-:S05]  /*87b0*/  F2FP.SATFINITE.E4M3.F32.PACK_AB_MERGE_C R11, RZ, R11, RZ ;  /* 0x0000000bff0b723e */ /* 0x000fca00048070ff */
[----:B------:R1:W-:Y:S01]  /*87c0*/  @!P2 STG.E.U8 desc[UR36][R8.64+0x78], R11 ;  /* 0x0000780b0800a986 */ /* 0x0003e2000c101124 */
[----:B------:R-:W-:Y:S05]  /*87d0*/  @P1 BRA `(.L_x_168) ;  /* 0x0000000000041947 */ /* 0x000fea0003800000 */
[----:B------:R4:W5:Y:S02]  /*87e0*/  LDG.E.U8 R10, desc[UR36][R88.64+0x79] ;  /* 0x00007924580a7981 */ /* 0x000964000c1e1100 */
.L_x_168:
[----:B------:R-:W-:Y:S05]  /*87f0*/  BSYNC B1 ;  /* 0x0000000000017941 */ /* 0x000fea0003800000 */
.L_x_167:
[----:B-----5:R-:W-:Y:S01]  /*8800*/  LOP3.LUT R10, R10, 0xff, RZ, 0xc0, !PT ;  /* 0x000000ff0a0a7812 */ /* 0x020fe200078ec0ff */
[----:B------:R-:W-:Y:S01]  /*8810*/  BSSY B1, `(.L_x_169) ;  /* 0x0000013000017945 */ /* 0x000fe20003800000 */
[----:B0--34-:R-:W-:Y:S02]  /*8820*/  IADD3 R89, P0, R19, 0x80, RZ ;  /* 0x0000008013597810 */ /* 0x019fe40007f1e0ff */
[----:B------:R-:W-:-:S03]  /*8830*/  F2FP.F16.E4M3.UNPACK_B R10, R10 ;  /* 0x0000000aff0a723e */ /* 0x000fc600020006ff */
[----:B------:R-:W-:Y:S01]  /*8840*/  IMAD.X R91, RZ, RZ, R13, P0 ;  /* 0x000000ffff5b7224 */ /* 0x000fe200000e060d */
[----:B------:R-:W-:Y:S01]  /*8850*/  ISETP.GE.AND P0, PT, R3, 0x81, PT ;  /* 0x000000810300780c */ /* 0x000fe20003f06270 */
[----:B-1----:R-:W-:Y:S02]  /*8860*/  HADD2.F32 R11, -RZ, R10.H0_H0 ;  /* 0x2000000aff0b7230 */ /* 0x002fe40000004100 */
[----:B------:R-:W-:Y:S01]  /*8870*/  IMAD R90, R91, R20, RZ ;  /* 0x000000145b5a7224 */ /* 0x000fe200078e02ff */
[----:B------:R-:W-:Y:S02]  /*8880*/  ISETP.LT.OR P3, PT, R0, 0x1, !P0 ;  /* 0x000000010000780c */ /* 0x000fe40004761670 */
[----:B------:R-:W-:Y:S01]  /*8890*/  FMUL R88, R11, R154 ;  /* 0x0000009a0b587220 */ /* 0x000fe20000400000 */
[----:B------:R-:W-:-:S04]  /*88a0*/  IMAD.WIDE.U32 R10, R89, R20, R22 ;  /* 0x00000014590a7225 */ /* 0x000fc800078e0016 */
[----:B------:R-:W-:Y:S01]  /*88b0*/  FFMA R88, R151, R153, R88 ;  /* 0x0000009997587223 */ /* 0x000fe20000000058 */
[----:B------:R-:W-:Y:S01]  /*88c0*/  IMAD R90, R89, R21, R90 ;  /* 0x00000015595a7224 */ /* 0x000fe200078e025a */
[----:B------:R-:W-:-:S03]  /*88d0*/  IADD3 R10, P2, R10, R14, RZ ;  /* 0x0000000e0a0a7210 */ /* 0x000fc60007f5e0ff */
[----:B------:R-:W-:Y:S02]  /*88e0*/  F2FP.SATFINITE.E4M3.F32.PACK_AB_MERGE_C R89, RZ, R88, RZ ;  /* 0x00000058ff59723e */ /* 0x000fe400048070ff */
[----:B------:R-:W-:Y:S02]  /*88f0*/  IADD3.X R11, R15, R11, R90, P2, !PT ;  /* 0x0000000b0f0b7210 */ /* 0x000fe400017fe45a */
[----:B------:R-:W-:Y:S01]  /*8900*/  PRMT R88, RZ, 0x7610, R88 ;  /* 0x00007610ff587816 */ /* 0x000fe20000000058 */
[----:B------:R0:W-:Y:S01]  /*8910*/  @!P1 STG.E.U8 desc[UR36][R8.64+0x79], R89 ;  /* 0x0000795908009986 */ /* 0x0001e2000c101124 */
[----:B------:R-:W-:Y:S05]  /*8920*/  @P3 BRA `(.L_x_170) ;  /* 0x0000000000043947 */ /* 0x000fea0003800000 */
[----:B------:R1:W5:Y:S02]  /*8930*/  LDG.E.U8 R88, desc[UR36][R10.64] ;  /* 0x000000240a587981 */ /* 0x000364000c1e1100 */
.L_x_170:
[----:B------:R-:W-:Y:S05]  /*8940*/  BSYNC B1 ;  /* 0x0000000000017941 */ /* 0x000fea0003800000 */
.L_x_169:
[----:B-----5:R-:W-:Y:S01]  /*8950*/  LOP3.LUT R88, R88, 0xff, RZ, 0xc0, !PT ;  /* 0x000000ff58587812 */ /* 0x020fe200078ec0ff */
[----:B------:R-:W-:Y:S01]  /*8960*/  BSSY B1, `(.L_x_171) ;  /* 0x000000b000017945 */ /* 0x000fe20003800000 */
[----:B------:R-:W-:Y:S02]  /*8970*/  ISETP.LT.OR P2, PT, R0, 0x2, !P0 ;  /* 0x000000020000780c */ /* 0x000fe40004741670 */
[----:B------:R-:W-:Y:S02]  /*8980*/  F2FP.F16.E4M3.UNPACK_B R88, R88 ;  /* 0x00000058ff58723e */ /* 0x000fe400020006ff */
[----:B0-----:R-:W-:-:S03]  /*8990*/  PRMT R8, RZ, 0x7610, R8 ;  /* 0x00007610ff087816 */ /* 0x001fc60000000008 */
[----:B------:R-:W-:-:S05]  /*89a0*/  HADD2.F32 R9, -RZ, R88.H0_H0 ;  /* 0x20000058ff097230 */ /* 0x000fca0000004100 */
[----:B------:R-:W-:-:S04]  /*89b0*/  FMUL R9, R9, R154 ;  /* 0x0000009a09097220 */ /* 0x000fc80000400000 */
[----:B------:R-:W-:-:S05]  /*89c0*/  FFMA R9, R24, R153, R9 ;  /* 0x0000009918097223 */ /* 0x000fca0000000009 */
[----:B------:R-:W-:-:S05]  /*89d0*/  F2FP.SATFINITE.E4M3.F32.PACK_AB_MERGE_C R9, RZ, R9, RZ ;  /* 0x00000009ff09723e */ /* 0x000fca00048070ff */
[----:B------:R0:W-:Y:S01]  /*89e0*/  @!P3 STG.E.U8 desc[UR36][R6.64], R9 ;  /* 0x000000090600b986 */ /* 0x0001e2000c101124 */
[----:B------:R-:W-:Y:S05]  /*89f0*/  @P2 BRA `(.L_x_172) ;  /* 0x0000000000042947 */ /* 0x000fea0003800000 */
[----:B------:R3:W5:Y:S02]  /*8a00*/  LDG.E.U8 R8, desc[UR36][R10.64+0x1] ;  /* 0x000001240a087981 */ /* 0x000764000c1e1100 */
.L_x_172:
[----:B------:R-:W-:Y:S05]  /*8a10*/  BSYNC B1 ;  /* 0x0000000000017941 */ /* 0x000fea0003800000 */
.L_x_171:
[----:B-----5:R-:W-:Y:S01]  /*8a20*/  LOP3.LUT R8, R8, 0xff, RZ, 0xc0, !PT ;  /* 0x000000ff08087812 */ /* 0x020fe200078ec0ff */
[----:B------:R-:W-:Y:S01]  /*8a30*/  BSSY B1, `(.L_x_173) ;  /* 0x0000013000017945 */ /* 0x000fe20003800000 */
[----:B------:R-:W-:Y:S02]  /*8a40*/  IADD3 R19, P1, R19, 0x88, RZ ;  /* 0x0000008813137810 */ /* 0x000fe40007f3e0ff */
[----:B------:R-:W-:-:S03]  /*8a50*/  F2FP.F16.E4M3.UNPACK_B R8, R8 ;  /* 0x00000008ff08723e */ /* 0x000fc600020006ff */
[----:B------:R-:W-:Y:S01]  /*8a60*/  IMAD.X R13, RZ, RZ, R13, P1 ;  /* 0x000000ffff0d7224 */ /* 0x000fe200008e060d */
[----:B------:R-:W-:Y:S01]  /*8a70*/  ISETP.GE.AND P1, PT, R3, 0x89, PT ;  /* 0x000000890300780c */ /* 0x000fe20003f26270 */
[----:B0-----:R-:W-:Y:S01]  /*8a80*/  HADD2.F32 R9, -RZ, R8.H0_H0 ;  /* 0x20000008ff097230 */ /* 0x001fe20000004100 */
[----:B------:R-:W-:Y:S01]  /*8a90*/  PRMT R3, RZ, 0x7610, R3 ;  /* 0x00007610ff037816 */ /* 0x000fe20000000003 */
[-C--:B------:R-:W-:Y:S01]  /*8aa0*/  IMAD R12, R13, R20.reuse, RZ ;  /* 0x000000140d0c7224 */ /* 0x080fe200078e02ff */
[----:B------:R-:W-:Y:S01]  /*8ab0*/  ISETP.LT.OR P4, PT, R0, 0x1, !P1 ;  /* 0x000000010000780c */ /* 0x000fe20004f81670 */
[----:B------:R-:W-:-:S04]  /*8ac0*/  IMAD.WIDE.U32 R22, R19, R20, R22 ;  /* 0x0000001413167225 */ /* 0x000fc800078e0016 */
[----:B------:R-:W-:Y:S01]  /*8ad0*/  FMUL R8, R9, R154 ;  /* 0x0000009a09087220 */ /* 0x000fe20000400000 */
[----:B------:R-:W-:-:S03]  /*8ae0*/  IMAD R12, R19, R21, R12 ;  /* 0x00000015130c7224 */ /* 0x000fc600078e020c */
[----:B------:R-:W-:-:S01]  /*8af0*/  FFMA R8, R25, R153, R8 ;  /* 0x0000009919087223 */ /* 0x000fc20000000008 */
[----:B------:R-:W-:-:S04]  /*8b00*/  IADD3 R14, P3, R22, R14, RZ ;  /* 0x0000000e160e7210 */ /* 0x000fc80007f7e0ff */
[----:B------:R-:W-:Y:S02]  /*8b10*/  F2FP.SATFINITE.E4M3.F32.PACK_AB_MERGE_C R9, RZ, R8, RZ ;  /* 0x00000008ff09723e */ /* 0x000fe400048070ff */
[----:B------:R-:W-:-:S03]  /*8b20*/  IADD3.X R15, R15, R23, R12, P3, !PT ;  /* 0x000000170f0f7210 */ /* 0x000fc60001ffe40c */
[----:B------:R0:W-:Y:S01]  /*8b30*/  @!P2 STG.E.U8 desc[UR36][R6.64+0x1], R9 ;  /* 0x000001090600a986 */ /* 0x0001e2000c101124 */
[----:B------:R-:W-:Y:S05]  /*8b40*/  @P4 BRA `(.L_x_174) ;  /* 0x0000000000044947 */ /* 0x000fea0003800000 */
[----:B------:R4:W5:Y:S02]  /*8b50*/  LDG.E.U8 R3, desc[UR36][R14.64] ;  /* 0x000000240e037981 */ /* 0x000964000c1e1100 */
.L_x_174:
[----:B------:R-:W-:Y:S05]  /*8b60*/  BSYNC B1 ;  /* 0x0000000000017941 */ /* 0x000fea0003800000 */
.L_x_173:
[----:B-----5:R-:W-:Y:S01]  /*8b70*/  LOP3.LUT R3, R3, 0xff, RZ, 0xc0, !PT ;  /* 0x000000ff03037812 */ /* 0x020fe200078ec0ff */
[----:B------:R-:W-:Y:S01]  /*8b80*/  BSSY B1, `(.L_x_175) ;  /* 0x000000b000017945 */ /* 0x000fe20003800000 */
[----:B------:R-:W-:Y:S02]  /*8b90*/  ISETP.LT.OR P2, PT, R0, 0x2, !P1 ;  /* 0x000000020000780c */ /* 0x000fe40004f41670 */
[----:B------:R-:W-:-:S05]  /*8ba0*/  F2FP.F16.E4M3.UNPACK_B R3, R3 ;  /* 0x00000003ff03723e */ /* 0x000fca00020006ff */
[----:B------:R-:W-:-:S05]  /*8bb0*/  HADD2.F32 R3, -RZ, R3.H0_H0 ;  /* 0x20000003ff037230 */ /* 0x000fca0000004100 */
[----:B------:R-:W-:-:S04]  /*8bc0*/  FMUL R3, R3, R154 ;  /* 0x0000009a03037220 */ /* 0x000fc80000400000 */
[----:B------:R-:W-:-:S05]  /*8bd0*/  FFMA R3, R26, R153, R3 ;  /* 0x000000991a037223 */ /* 0x000fca0000000003 */
[----:B0-----:R-:W-:Y:S02]  /*8be0*/  F2FP.SATFINITE.E4M3.F32.PACK_AB_MERGE_C R9, RZ, R3, RZ ;  /* 0x00000003ff09723e */ /* 0x001fe400048070ff */
[----:B------:R-:W-:-:S03]  /*8bf0*/  PRMT R3, RZ, 0x7610, R3 ;  /* 0x00007610ff037816 */ /* 0x000fc60000000003 */
[----:B------:R0:W-:Y:S01]  /*8c00*/  @!P4 STG.E.U8 desc[UR36][R4.64], R9 ;  /* 0x000000090400c986 */ /* 0x0001e2000c101124 */
[----:B------:R-:W-:Y:S05]  /*8c10*/  @P2 BRA `(.L_x_176) ;  /* 0x0000000000042947 */ /* 0x000fea0003800000 */
[----:B------:R0:W5:Y:S02]  /*8c20*/  LDG.E.U8 R3, desc[UR36][R14.64+0x1] ;  /* 0x000001240e037981 */ /* 0x000164000c1e1100 */
.L_x_176:
[----:B------:R-:W-:Y:S05]  /*8c30*/  BSYNC B1 ;  /* 0x0000000000017941 */ /* 0x000fea0003800000 */
.L_x_175:
[----:B-----5:R-:W-:Y:S01]  /*8c40*/  LOP3.LUT R3, R3, 0xff, RZ, 0xc0, !PT ;  /* 0x000000ff03037812 */ /* 0x020fe200078ec0ff */
[----:B------:R-:W-:Y:S01]  /*8c50*/  BSSY B1, `(.L_x_177) ;  /* 0x000000b000017945 */ /* 0x000fe20003800000 */
[----:B------:R-:W-:Y:S02]  /*8c60*/  ISETP.LT.OR P3, PT, R0, 0x9, !P0 ;  /* 0x000000090000780c */ /* 0x000fe40004761670 */
[----:B------:R-:W-:-:S05]  /*8c70*/  F2FP.F16.E4M3.UNPACK_B R3, R3 ;  /* 0x00000003ff03723e */ /* 0x000fca00020006ff */
[----:B------:R-:W-:-:S05]  /*8c80*/  HADD2.F32 R3, -RZ, R3.H0_H0 ;  /* 0x20000003ff037230 */ /* 0x000fca0000004100 */
[----:B------:R-:W-:Y:S01]  /*8c90*/  FMUL R8, R3, R154 ;  /* 0x0000009a03087220 */ /* 0x000fe20000400000 */
[----:B------:R-:W-:-:S03]  /*8ca0*/  PRMT R3, RZ, 0x7610, R3 ;  /* 0x00007610ff037816 */ /* 0x000fc60000000003 */
[----:B------:R-:W-:-:S05]  /*8cb0*/  FFMA R8, R27, R153, R8 ;  /* 0x000000991b087223 */ /* 0x000fca0000000008 */
[----:B0-----:R-:W-:-:S05]  /*8cc0*/  F2FP.SATFINITE.E4M3.F32.PACK_AB_MERGE_C R9, RZ, R8, RZ ;  /* 0x00000008ff09723e */ /* 0x001fca00048070ff */
[----:B------:R0:W-:Y:S01]  /*8cd0*/  @!P2 STG.E.U8 desc[UR36][R4.64+0x1], R9 ;  /* 0x000001090400a986 */ /* 0x0001e2000c101124 */
[----:B------:R-:W-:Y:S05]  /*8ce0*/  @P3 BRA `(.L_x_178) ;  /* 0x0000000000043947 */ /* 0x000fea0003800000 */
[----:B------:R0:W5:Y:S02]  /*8cf0*/  LDG.E.U8 R3, desc[UR36][R10.64+0x8] ;  /* 0x000008240a037981 */ /* 0x000164000c1e1100 */
.L_x_178:
[----:B------:R-:W-:Y:S05]  /*8d00*/  BSYNC B1 ;  /* 0x0000000000017941 */ /* 0x000fea0003800000 */
.L_x_177:
        /* <DEDUP_REMOVED lines=12> */
.L_x_180:
[----:B------:R-:W-:Y:S05]  /*8dd0*/  BSYNC B1 ;  /* 0x0000000000017941 */ /* 0x000fea0003800000 */
.L_x_179:
        /* <DEDUP_REMOVED lines=12> */
.L_x_182:
[----:B------:R-:W-:Y:S05]  /*8ea0*/  BSYNC B1 ;  /* 0x0000000000017941 */ /* 0x000fea0003800000 */
.L_x_181:
        /* <DEDUP_REMOVED lines=12> */
.L_x_184:
[----:B------:R-:W-:Y:S05]  /*8f70*/  BSYNC B1 ;  /* 0x0000000000017941 */ /* 0x000fea0003800000 */
.L_x_183:
        /* <DEDUP_REMOVED lines=12> */
.L_x_186:
[----:B------:R-:W-:Y:S05]  /*9040*/  BSYNC B1 ;  /* 0x0000000000017941 */ /* 0x000fea0003800000 */
.L_x_185:
        /* <DEDUP_REMOVED lines=12> */
.L_x_188:
[----:B------:R-:W-:Y:S05]  /*9110*/  BSYNC B1 ;  /* 0x0000000000017941 */ /* 0x000fea0003800000 */
.L_x_187:
        /* <DEDUP_REMOVED lines=12> */
.L_x_190:
[----:B------:R-:W-:Y:S05]  /*91e0*/  BSYNC B1 ;  /* 0x0000000000017941 */ /* 0x000fea0003800000 */
.L_x_189:
        /* <DEDUP_REMOVED lines=12> */
.L_x_192:
[----:B------:R-:W-:Y:S05]  /*92b0*/  BSYNC B1 ;  /* 0x0000000000017941 */ /* 0x000fea0003800000 */
.L_x_191:
        /* <DEDUP_REMOVED lines=12> */
.L_x_194:
[----:B------:R-:W-:Y:S05]  /*9380*/  BSYNC B1 ;  /* 0x0000000000017941 */ /* 0x000fea0003800000 */
.L_x_193:
        /* <DEDUP_REMOVED lines=12> */
.L_x_196:
[----:B------:R-:W-:Y:S05]  /*9450*/  BSYNC B1 ;  /* 0x0000000000017941 */ /* 0x000fea0003800000 */
.L_x_195:
        /* <DEDUP_REMOVED lines=12> */
.L_x_198:
[----:B------:R-:W-:Y:S05]  /*9520*/  BSYNC B1 ;  /* 0x0000000000017941 */ /* 0x000fea0003800000 */
.L_x_197:
        /* <DEDUP_REMOVED lines=12> */
.L_x_200:
[----:B------:R-:W-:Y:S05]  /*95f0*/  BSYNC B1 ;  /* 0x0000000000017941 */ /* 0x000fea0003800000 */
.L_x_199:
        /* <DEDUP_REMOVED lines=12> */
.L_x_202:
[----:B------:R-:W-:Y:S05]  /*96c0*/  BSYNC B1 ;  /* 0x0000000000017941 */ /* 0x000fea0003800000 */
.L_x_201:
        /* <DEDUP_REMOVED lines=12> */
.L_x_204:
[----:B------:R-:W-:Y:S05]  /*9790*/  BSYNC B1 ;  /* 0x0000000000017941 */ /* 0x000fea0003800000 */
.L_x_203:
        /* <DEDUP_REMOVED lines=12> */
.L_x_206:
[----:B------:R-:W-:Y:S05]  /*9860*/  BSYNC B1 ;  /* 0x0000000000017941 */ /* 0x000fea0003800000 */
.L_x_205:
        /* <DEDUP_REMOVED lines=12> */
.L_x_208:
[----:B------:R-:W-:Y:S05]  /*9930*/  BSYNC B1 ;  /* 0x0000000000017941 */ /* 0x000fea0003800000 */
.L_x_207:
        /* <DEDUP_REMOVED lines=12> */
.L_x_210:
[----:B------:R-:W-:Y:S05]  /*9a00*/  BSYNC B1 ;  /* 0x0000000000017941 */ /* 0x000fea0003800000 */
.L_x_209:
        /* <DEDUP_REMOVED lines=12> */
.L_x_212:
[----:B------:R-:W-:Y:S05]  /*9ad0*/  BSYNC B1 ;  /* 0x0000000000017941 */ /* 0x000fea0003800000 */
.L_x_211:
        /* <DEDUP_REMOVED lines=12> */
.L_x_214:
[----:B------:R-:W-:Y:S05]  /*9ba0*/  BSYNC B1 ;  /* 0x0000000000017941 */ /* 0x000fea0003800000 */
.L_x_213:
        /* <DEDUP_REMOVED lines=12> */
.L_x_216:
[----:B------:R-:W-:Y:S05]  /*9c70*/  BSYNC B1 ;  /* 0x0000000000017941 */ /* 0x000fea0003800000 */
.L_x_215:
        /* <DEDUP_REMOVED lines=12> */
.L_x_218:
[----:B------:R-:W-:Y:S05]  /*9d40*/  BSYNC B1 ;  /* 0x0000000000017941 */ /* 0x000fea0003800000 */
.L_x_217:
        /* <DEDUP_REMOVED lines=12> */
.L_x_220:
[----:B------:R-:W-:Y:S05]  /*9e10*/  BSYNC B1 ;  /* 0x0000000000017941 */ /* 0x000fea0003800000 */
.L_x_219:
        /* <DEDUP_REMOVED lines=12> */
.L_x_222:
[----:B------:R-:W-:Y:S05]  /*9ee0*/  BSYNC B1 ;  /* 0x0000000000017941 */ /* 0x000fea0003800000 */
.L_x_221:
        /* <DEDUP_REMOVED lines=12> */
.L_x_224:
[----:B------:R-:W-:Y:S05]  /*9fb0*/  BSYNC B1 ;  /* 0x0000000000017941 */ /* 0x000fea0003800000 */
.L_x_223:
        /* <DEDUP_REMOVED lines=12> */
.L_x_226:
[----:B------:R-:W-:Y:S05]  /*a080*/  BSYNC B1 ;  /* 0x0000000000017941 */ /* 0x000fea0003800000 */
.L_x_225:
        /* <DEDUP_REMOVED lines=12> */
.L_x_228:
[----:B------:R-:W-:Y:S05]  /*a150*/  BSYNC B1 ;  /* 0x0000000000017941 */ /* 0x000fea0003800000 */
.L_x_227:
        /* <DEDUP_REMOVED lines=12> */
.L_x_230:
[----:B------:R-:W-:Y:S05]  /*a220*/  BSYNC B1 ;  /* 0x0000000000017941 */ /* 0x000fea0003800000 */
.L_x_229:
        /* <DEDUP_REMOVED lines=12> */
.L_x_232:
[----:B------:R-:W-:Y:S05]  /*a2f0*/  BSYNC B1 ;  /* 0x0000000000017941 */ /* 0x000fea0003800000 */
.L_x_231:
        /* <DEDUP_REMOVED lines=12> */
.L_x_234:
[----:B------:R-:W-:Y:S05]  /*a3c0*/  BSYNC B1 ;  /* 0x0000000000017941 */ /* 0x000fea0003800000 */
.L_x_233:
        /* <DEDUP_REMOVED lines=12> */
.L_x_236:
[----:B------:R-:W-:Y:S05]  /*a490*/  BSYNC B1 ;  /* 0x0000000000017941 */ /* 0x000fea0003800000 */
.L_x_235:
        /* <DEDUP_REMOVED lines=12> */
.L_x_238:
[----:B------:R-:W-:Y:S05]  /*a560*/  BSYNC B1 ;  /* 0x0000000000017941 */ /* 0x000fea0003800000 */
.L_x_237:
        /* <DEDUP_REMOVED lines=12> */
.L_x_240:
[----:B------:R-:W-:Y:S05]  /*a630*/  BSYNC B1 ;  /* 0x0000000000017941 */ /* 0x000fea0003800000 */
.L_x_239:
        /* <DEDUP_REMOVED lines=12> */
.L_x_242:
[----:B------:R-:W-:Y:S05]  /*a700*/  BSYNC B1 ;  /* 0x0000000000017941 */ /* 0x000fea0003800000 */
.L_x_241:
        /* <DEDUP_REMOVED lines=12> */
.L_x_244:
[----:B------:R-:W-:Y:S05]  /*a7d0*/  BSYNC B1 ;  /* 0x0000000000017941 */ /* 0x000fea0003800000 */
.L_x_243:
        /* <DEDUP_REMOVED lines=12> */
.L_x_246:
[----:B------:R-:W-:Y:S05]  /*a8a0*/  BSYNC B1 ;  /* 0x0000000000017941 */ /* 0x000fea0003800000 */
.L_x_245:
        /* <DEDUP_REMOVED lines=12> */
.L_x_248:
[----:B------:R-:W-:Y:S05]  /*a970*/  BSYNC B1 ;  /* 0x0000000000017941 */ /* 0x000fea0003800000 */
.L_x_247:
        /* <DEDUP_REMOVED lines=12> */
.L_x_250:
[----:B------:R-:W-:Y:S05]  /*aa40*/  BSYNC B1 ;  /* 0x0000000000017941 */ /* 0x000fea0003800000 */
.L_x_249:
        /* <DEDUP_REMOVED lines=12> */
.L_x_252:
[----:B------:R-:W-:Y:S05]  /*ab10*/  BSYNC B1 ;  /* 0x0000000000017941 */ /* 0x000fea0003800000 */
.L_x_251:
        /* <DEDUP_REMOVED lines=12> */
.L_x_254:
[----:B------:R-:W-:Y:S05]  /*abe0*/  BSYNC B1 ;  /* 0x0000000000017941 */ /* 0x000fea0003800000 */
.L_x_253:
        /* <DEDUP_REMOVED lines=12> */
.L_x_256:
[----:B------:R-:W-:Y:S05]  /*acb0*/  BSYNC B1 ;  /* 0x0000000000017941 */ /* 0x000fea0003800000 */
.L_x_255:
        /* <DEDUP_REMOVED lines=12> */
.L_x_258:
[----:B------:R-:W-:Y:S05]  /*ad80*/  BSYNC B1 ;  /* 0x0000000000017941 */ /* 0x000fea0003800000 */
.L_x_257:
        /* <DEDUP_REMOVED lines=12> */
.L_x_260:
[----:B------:R-:W-:Y:S05]  /*ae50*/  BSYNC B1 ;  /* 0x0000000000017941 */ /* 0x000fea0003800000 */
.L_x_259:
        /* <DEDUP_REMOVED lines=12> */
.L_x_262:
[----:B------:R-:W-:Y:S05]  /*af20*/  BSYNC B1 ;  /* 0x0000000000017941 */ /* 0x000fea0003800000 */
.L_x_261:
        /* <DEDUP_REMOVED lines=12> */
.L_x_264:
[----:B------:R-:W-:Y:S05]  /*aff0*/  BSYNC B1 ;  /* 0x0000000000017941 */ /* 0x000fea0003800000 */
.L_x_263:
        /* <DEDUP_REMOVED lines=12> */
.L_x_266:
[----:B------:R-:W-:Y:S05]  /*b0c0*/  BSYNC B1 ;  /* 0x0000000000017941 */ /* 0x000fea0003800000 */
.L_x_265:
        /* <DEDUP_REMOVED lines=12> */
.L_x_268:
[----:B------:R-:W-:Y:S05]  /*b190*/  BSYNC B1 ;  /* 0x0000000000017941 */ /* 0x000fea0003800000 */
.L_x_267:
        /* <DEDUP_REMOVED lines=12> */
.L_x_270:
[----:B------:R-:W-:Y:S05]  /*b260*/  BSYNC B1 ;  /* 0x0000000000017941 */ /* 0x000fea0003800000 */
.L_x_269:
        /* <DEDUP_REMOVED lines=12> */
.L_x_272:
[----:B------:R-:W-:Y:S05]  /*b330*/  BSYNC B1 ;  /* 0x0000000000017941 */ /* 0x000fea0003800000 */
.L_x_271:
        /* <DEDUP_REMOVED lines=12> */
.L_x_274:
[----:B------:R-:W-:Y:S05]  /*b400*/  BSYNC B1 ;  /* 0x0000000000017941 */ /* 0x000fea0003800000 */
.L_x_273:
        /* <DEDUP_REMOVED lines=12> */
.L_x_276:
[----:B------:R-:W-:Y:S05]  /*b4d0*/  BSYNC B1 ;  /* 0x0000000000017941 */ /* 0x000fea0003800000 */
.L_x_275:
        /* <DEDUP_REMOVED lines=12> */
.L_x_278:
[----:B------:R-:W-:Y:S05]  /*b5a0*/  BSYNC B1 ;  /* 0x0000000000017941 */ /* 0x000fea0003800000 */
.L_x_277:
        /* <DEDUP_REMOVED lines=12> */
.L_x_280:
[----:B------:R-:W-:Y:S05]  /*b670*/  BSYNC B1 ;  /* 0x0000000000017941 */ /* 0x000fea0003800000 */
.L_x_279:
        /* <DEDUP_REMOVED lines=12> */
.L_x_282:
[----:B------:R-:W-:Y:S05]  /*b740*/  BSYNC B1 ;  /* 0x0000000000017941 */ /* 0x000fea0003800000 */
.L_x_281:
        /* <DEDUP_REMOVED lines=12> */
.L_x_284:
[----:B------:R-:W-:Y:S05]  /*b810*/  BSYNC B1 ;  /* 0x0000000000017941 */ /* 0x000fea0003800000 */
.L_x_283:
        /* <DEDUP_REMOVED lines=12> */
.L_x_286:
[----:B------:R-:W-:Y:S05]  /*b8e0*/  BSYNC B1 ;  /* 0x0000000000017941 */ /* 0x000fea0003800000 */
.L_x_285:
        /* <DEDUP_REMOVED lines=12> */
.L_x_288:
[----:B------:R-:W-:Y:S05]  /*b9b0*/  BSYNC B1 ;  /* 0x0000000000017941 */ /* 0x000fea0003800000 */
.L_x_287:
        /* <DEDUP_REMOVED lines=12> */
.L_x_290:
[----:B------:R-:W-:Y:S05]  /*ba80*/  BSYNC B1 ;  /* 0x0000000000017941 */ /* 0x000fea0003800000 */
.L_x_289:
        /* <DEDUP_REMOVED lines=12> */
.L_x_292:
[----:B------:R-:W-:Y:S05]  /*bb50*/  BSYNC B1 ;  /* 0x0000000000017941 */ /* 0x000fea0003800000 */
.L_x_291:
        /* <DEDUP_REMOVED lines=12> */
.L_x_294:
[----:B------:R-:W-:Y:S05]  /*bc20*/  BSYNC B1 ;  /* 0x0000000000017941 */ /* 0x000fea0003800000 */
.L_x_293:
[----:B-----5:R-:W-:Y:S01]  /*bc30*/  LOP3.LUT R3, R3, 0xff, RZ, 0xc0, !PT ;  /* 0x000000ff03037812 */ /* 0x020fe200078ec0ff */
[----:B------:R-:W-:Y:S01]  /*bc40*/  BSSY B1, `(.L_x_295) ;  /* 0x000000b000017945 */ /* 0x000fe20003800000 */
[----:B------:R-:W-:Y:S02]  /*bc50*/  ISETP.LT.OR P1, PT, R0, 0x7a, !P1 ;  /* 0x0000007a0000780c */ /* 0x000fe40004f21670 */
[----:B------:R-:W-:Y:S02]  /*bc60*/  F2FP.F16.E4M3.UNPACK_B R3, R3 ;  /* 0x00000003ff03723e */ /* 0x000fe400020006ff */
[----:B------:R-:W-:-:S03]  /*bc70*/  PRMT R0, RZ, 0x7610, R0 ;  /* 0x00007610ff007816 */ /* 0x000fc60000000000 */
[----:B------:R-:W-:-:S05]  /*bc80*/  HADD2.F32 R3, -RZ, R3.H0_H0 ;  /* 0x20000003ff037230 */ /* 0x000fca0000004100 */
[----:B------:R-:W-:-:S04]  /*bc90*/  FMUL R3, R3, R154 ;  /* 0x0000009a03037220 */ /* 0x000fc80000400000 */
[----:B------:R-:W-:-:S05]  /*bca0*/  FFMA R3, R86, R153, R3 ;  /* 0x0000009956037223 */ /* 0x000fca0000000003 */
[----:B------:R-:W-:-:S05]  /*bcb0*/  F2FP.SATFINITE.E4M3.F32.PACK_AB_MERGE_C R3, RZ, R3, RZ ;  /* 0x00000003ff03723e */ /* 0x000fca00048070ff */
[----:B------:R0:W-:Y:S01]  /*bcc0*/  @!P2 STG.E.U8 desc[UR36][R4.64+0x78], R3 ;  /* 0x000078030400a986 */ /* 0x0001e2000c101124 */
[----:B------:R-:W-:Y:S05]  /*bcd0*/  @P1 BRA `(.L_x_296) ;  /* 0x0000000000041947 */ /* 0x000fea0003800000 */
[----:B------:R0:W5:Y:S02]  /*bce0*/  LDG.E.U8 R0, desc[UR36][R14.64+0x79] ;  /* 0x000079240e007981 */ /* 0x000164000c1e1100 */
.L_x_296:
[----:B------:R-:W-:Y:S05]  /*bcf0*/  BSYNC B1 ;  /* 0x0000000000017941 */ /* 0x000fea0003800000 */
.L_x_295:
[----:B------:R-:W-:Y:S05]  /*bd00*/  @P1 BRA `(.L_x_297) ;  /* 0x0000002000301947 */ /* 0x000fea0003800000 */
[----:B-----5:R-:W-:-:S04]  /*bd10*/  LOP3.LUT R0, R0, 0xff, RZ, 0xc0, !PT ;  /* 0x000000ff00007812 */ /* 0x020fc800078ec0ff */
[----:B------:R-:W-:-:S05]  /*bd20*/  F2FP.F16.E4M3.UNPACK_B R0, R0 ;  /* 0x00000000ff00723e */ /* 0x000fca00020006ff */
[----:B0-----:R-:W-:-:S05]  /*bd30*/  HADD2.F32 R3, -RZ, R0.H0_H0 ;  /* 0x20000000ff037230 */ /* 0x001fca0000004100 */
[----:B------:R-:W-:-:S04]  /*bd40*/  FMUL R0, R3, R154 ;  /* 0x0000009a03007220 */ /* 0x000fc80000400000 */
[----:B------:R-:W-:-:S05]  /*bd50*/  FFMA R0, R87, R153, R0 ;  /* 0x0000009957007223 */ /* 0x000fca0000000000 */
[----:B------:R-:W-:-:S05]  /*bd60*/  F2FP.SATFINITE.E4M3.F32.PACK_AB_MERGE_C R3, RZ, R0, RZ ;  /* 0x00000000ff03723e */ /* 0x000fca00048070ff */
[----:B------:R0:W-:Y:S01]  /*bd70*/  STG.E.U8 desc[UR36][R4.64+0x79], R3 ;  /* 0x0000790304007986 */ /* 0x0001e2000c101124 */
[----:B------:R-:W-:Y:S05]  /*bd80*/  BRA `(.L_x_297) ;  /* 0x0000002000107947 */ /* 0x000fea0003800000 */
.L_x_40:
[C---:B------:R-:W-:Y:S01]  /*bd90*/  ISETP.GE.AND P2, PT, R3.reuse, 0x1, PT ;  /* 0x000000010300780c */ /* 0x040fe20003f46270 */
[-C--:B------:R-:W-:Y:S01]  /*bda0*/  FMUL R88, R88, R153.reuse ;  /* 0x0000009958587220 */ /* 0x080fe20000400000 */
[----:B------:R-:W-:Y:S01]  /*bdb0*/  ISETP.GE.AND P1, PT, R3, 0x9, PT ;  /* 0x000000090300780c */ /* 0x000fe20003f26270 */
[-C--:B------:R-:W-:Y:S01]  /*bdc0*/  FMUL R89, R89, R153.reuse ;  /* 0x0000009959597220 */ /* 0x080fe20000400000 */
[----:B------:R-:W-:Y:S01]  /*bdd0*/  ISETP.LT.OR P0, PT, R0, 0x1, !P2 ;  /* 0x000000010000780c */ /* 0x000fe20005701670 */
[-C--:B------:R-:W-:Y:S01]  /*bde0*/  FMUL R90, R90, R153.reuse ;  /* 0x000000995a5a7220 */ /* 0x080fe20000400000 */
[----:B------:R-:W-:Y:S01]  /*bdf0*/  F2FP.SATFINITE.E4M3.F32.PACK_AB_MERGE_C R13, RZ, R88, RZ ;  /* 0x00000058ff0d723e */ /* 0x000fe200048070ff */
[-C--:B------:R-:W-:Y:S01]  /*be00*/  FMUL R91, R91, R153.reuse ;  /* 0x000000995b5b7220 */ /* 0x080fe20000400000 */
[----:B------:R-:W-:Y:S01]  /*be10*/  ISETP.LT.OR P3, PT, R0, 0x2, !P2 ;  /* 0x000000020000780c */ /* 0x000fe20005761670 */
[-C--:B------:R-:W-:Y:S01]  /*be20*/  FMUL R92, R92, R153.reuse ;  /* 0x000000995c5c7220 */ /* 0x080fe20000400000 */
[C---:B------:R-:W-:Y:S01]  /*be30*/  ISETP.LT.OR P4, PT, R0.reuse, 0x1, !P1 ;  /* 0x000000010000780c */ /* 0x040fe20004f81670 */
[-C--:B------:R-:W-:Y:S01]  /*be40*/  FMUL R93, R93, R153.reuse ;  /* 0x000000995d5d7220 */ /* 0x080fe20000400000 */
[----:B------:R-:W-:Y:S01]  /*be50*/  ISETP.LT.OR P5, PT, R0, 0x2, !P1 ;  /* 0x000000020000780c */ /* 0x000fe20004fa1670 */
[----:B------:R-:W-:Y:S01]  /*be60*/  FMUL R94, R94, R153 ;  /* 0x000000995e5e7220 */ /* 0x000fe20000400000 */
[----:B------:R-:W-:Y:S01]  /*be70*/  F2FP.SATFINITE.E4M3.F32.PACK_AB_MERGE_C R89, RZ, R89, RZ ;  /* 0x00000059ff59723e */ /* 0x000fe200048070ff */
[-C--:B------:R-:W-:Y:S01]  /*be80*/  FMUL R95, R95, R153.reuse ;  /* 0x000000995f5f7220 */ /* 0x080fe20000400000 */
[----:B------:R-:W-:Y:S01]  /*be90*/  F2FP.SATFINITE.E4M3.F32.PACK_AB_MERGE_C R15, RZ, R90, RZ ;  /* 0x0000005aff0f723e */ /* 0x000fe200048070ff */
[----:B------:R0:W-:Y:S01]  /*bea0*/  @!P0 STG.E.U8 desc[UR36][R10.64], R13 ;  /* 0x0000000d0a008986 */ /* 0x0001e2000c101124 */
[----:B------:R-:W-:Y:S01]  /*beb0*/  ISETP.LT.OR P0, PT, R0, 0x9, !P2 ;  /* 0x000000090000780c */ /* 0x000fe20005701670 */
[----:B------:R-:W-:Y:S01]  /*bec0*/  FMUL R96, R96, R153 ;  /* 0x0000009960607220 */ /* 0x000fe20000400000 */
[----:B------:R-:W-:Y:S01]  /*bed0*/  F2FP.SATFINITE.E4M3.F32.PACK_AB_MERGE_C R91, RZ, R91, RZ ;  /* 0x0000005bff5b723e */ /* 0x000fe200048070ff */
[----:B------:R-:W-:Y:S01]  /*bee0*/  @!P3 STG.E.U8 desc[UR36][R10.64+0x1], R89 ;  /* 0x000001590a00b986 */ /* 0x000fe2000c101124 */
[----:B------:R-:W-:Y:S01]  /*bef0*/  F2FP.SATFINITE.E4M3.F32.PACK_AB_MERGE_C R19, RZ, R92, RZ ;  /* 0x0000005cff13723e */ /* 0x000fe200048070ff */
[-C--:B------:R-:W-:Y:S01]  /*bf00*/  FMUL R97, R97, R153.reuse ;  /* 0x0000009961617220 */ /* 0x080fe20000400000 */
[C---:B------:R-:W-:Y:S01]  /*bf10*/  ISETP.LT.OR P3, PT, R0.reuse, 0xa, !P2 ;  /* 0x0000000a0000780c */ /* 0x040fe20005761670 */
[----:B------:R1:W-:Y:S01]  /*bf20*/  @!P4 STG.E.U8 desc[UR36][R8.64], R15 ;  /* 0x0000000f0800c986 */ /* 0x0003e2000c101124 */
[----:B------:R-:W-:Y:S01]  /*bf30*/  ISETP.LT.OR P4, PT, R0, 0x9, !P1 ;  /* 0x000000090000780c */ /* 0x000fe20004f81670 */
[----:B------:R-:W-:Y:S01]  /*bf40*/  FMUL R98, R98, R153 ;  /* 0x0000009962627220 */ /* 0x000fe20000400000 */
[----:B------:R-:W-:Y:S01]  /*bf50*/  F2FP.SATFINITE.E4M3.F32.PACK_AB_MERGE_C R93, RZ, R93, RZ ;  /* 0x0000005dff5d723e */ /* 0x000fe200048070ff */
[----:B------:R-:W-:Y:S01]  /*bf60*/  @!P5 STG.E.U8 desc[UR36][R8.64+0x1], R91 ;  /* 0x0000015b0800d986 */ /* 0x000fe2000c101124 */
[C---:B------:R-:W-:Y:S01]  /*bf70*/  ISETP.LT.OR P5, PT, R0.reuse, 0xa, !P1 ;  /* 0x0000000a0000780c */ /* 0x040fe20004fa1670 */
[-C--:B------:R-:W-:Y:S01]  /*bf80*/  FMUL R99, R99, R153.reuse ;  /* 0x0000009963637220 */ /* 0x080fe20000400000 */
[----:B0-----:R-:W-:Y:S01]  /*bf90*/  F2FP.SATFINITE.E4M3.F32.PACK_AB_MERGE_C R13, RZ, R94, RZ ;  /* 0x0000005eff0d723e */ /* 0x001fe200048070ff */
[----:B------:R0:W-:Y:S01]  /*bfa0*/  @!P0 STG.E.U8 desc[UR36][R10.64+0x8], R19 ;  /* 0x000008130a008986 */ /* 0x0001e2000c101124 */
[----:B------:R-:W-:Y:S01]  /*bfb0*/  ISETP.LT.OR P0, PT, R0, 0x11, !P2 ;  /* 0x000000110000780c */ /* 0x000fe20005701670 */
[----:B------:R-:W-:Y:S01]  /*bfc0*/  FMUL R100, R100, R153 ;  /* 0x0000009964647220 */ /* 0x000fe20000400000 */
[----:B------:R-:W-:Y:S01]  /*bfd0*/  F2FP.SATFINITE.E4M3.F32.PACK_AB_MERGE_C R95, RZ, R95, RZ ;  /* 0x0000005fff5f723e */ /* 0x000fe200048070ff */
[----:B------:R-:W-:Y:S01]  /*bfe0*/  @!P3 STG.E.U8 desc[UR36][R10.64+0x9], R93 ;  /* 0x0000095d0a00b986 */ /* 0x000fe2000c101124 */
[----:B-1----:R-:W-:Y:S01]  /*bff0*/  F2FP.SATFINITE.E4M3.F32.PACK_AB_MERGE_C R15, RZ, R96, RZ ;  /* 0x00000060ff0f723e */ /* 0x002fe200048070ff */
        /* <DEDUP_REMOVED lines=8> */
[----:B------:R-:W-:Y:S01]  /*c080*/  FMUL R103, R103, R153 ;  /* 0x0000009967677220 */ /* 0x000fe20000400000 */
[----:B------:R-:W-:Y:S01]  /*c090*/  F2FP.SATFINITE.E4M3.F32.PACK_AB_MERGE_C R99, RZ, R99, RZ ;  /* 0x00000063ff63723e */ /* 0x000fe200048070ff */
[----:B------:R2:W-:Y:S01]  /*c0a0*/  @!P0 STG.E.U8 desc[UR36][R10.64+0x10], R15 ;  /* 0x0000100f0a008986 */ /* 0x0005e2000c101124 */
[----:B------:R-:W-:Y:S01]  /*c0b0*/  ISETP.LT.OR P0, PT, R0, 0x19, !P2 ;  /* 0x000000190000780c */ /* 0x000fe20005701670 */
[-C--:B------:R-:W-:Y:S01]  /*c0c0*/  FMUL R104, R104, R153.reuse ;  /* 0x0000009968687220 */ /* 0x080fe20000400000 */
[----:B0-----:R-:W-:Y:S01]  /*c0d0*/  F2FP.SATFINITE.E4M3.F32.PACK_AB_MERGE_C R19, RZ, R100, RZ ;  /* 0x00000064ff13723e */ /* 0x001fe200048070ff */
[----:B------:R-:W-:Y:S01]  /*c0e0*/  @!P3 STG.E.U8 desc[UR36][R10.64+0x11], R97 ;  /* 0x000011610a00b986 */ /* 0x000fe2000c101124 */
[----:B-1----:R-:W-:Y:S01]  /*c0f0*/  F2FP.SATFINITE.E4M3.F32.PACK_AB_MERGE_C R13, RZ, R98, RZ ;  /* 0x00000062ff0d723e */ /* 0x002fe200048070ff */
[-C--:B------:R-:W-:Y:S01]  /*c100*/  FMUL R105, R105, R153.reuse ;  /* 0x0000009969697220 */ /* 0x080fe20000400000 */
[----:B------:R-:W-:Y:S01]  /*c110*/  ISETP.LT.OR P3, PT, R0, 0x1a, !P2 ;  /* 0x0000001a0000780c */ /* 0x000fe20005761670 */
[----:B------:R-:W-:Y:S01]  /*c120*/  FMUL R106, R106, R153 ;  /* 0x000000996a6a7220 */ /* 0x000fe20000400000 */
[----:B------:R-:W-:Y:S01]  /*c130*/  F2FP.SATFINITE.E4M3.F32.PACK_AB_MERGE_C R101, RZ, R101, RZ ;  /* 0x00000065ff65723e */ /* 0x000fe200048070ff */
[----:B------:R0:W-:Y:S01]  /*c140*/  @!P4 STG.E.U8 desc[UR36][R8.64+0x10], R13 ;  /* 0x0000100d0800c986 */ /* 0x0001e2000c101124 */
[C---:B------:R-:W-:Y:S01]  /*c150*/  ISETP.LT.OR P4, PT, R0.reuse, 0x19, !P1 ;  /* 0x000000190000780c */ /* 0x040fe20004f81670 */
[----:B------:R-:W-:Y:S01]  /*c160*/  FMUL R107, R107, R153 ;  /* 0x000000996b6b7220 */ /* 0x000fe20000400000 */
[----:B------:R-:W-:Y:S01]  /*c170*/  F2FP.SATFINITE.E4M3.F32.PACK_AB_MERGE_C R103, RZ, R103, RZ ;  /* 0x00000067ff67723e */ /* 0x000fe200048070ff */
[----:B------:R-:W-:Y:S01]  /*c180*/  @!P5 STG.E.U8 desc[UR36][R8.64+0x11], R99 ;  /* 0x000011630800d986 */ /* 0x000fe2000c101124 */
[----:B------:R-:W-:Y:S01]  /*c190*/  ISETP.LT.OR P5, PT, R0, 0x1a, !P1 ;  /* 0x0000001a0000780c */ /* 0x000fe20004fa1670 */
[-C--:B------:R-:W-:Y:S01]  /*c1a0*/  FMUL R108, R108, R153.reuse ;  /* 0x000000996c6c7220 */ /* 0x080fe20000400000 */
[----:B--2---:R-:W-:Y:S01]  /*c1b0*/  F2FP.SATFINITE.E4M3.F32.PACK_AB_MERGE_C R15, RZ, R104, RZ ;  /* 0x00000068ff0f723e */ /* 0x004fe200048070ff */
[----:B------:R1:W-:Y:S01]  /*c1c0*/  @!P0 STG.E.U8 desc[UR36][R10.64+0x18], R19 ;  /* 0x000018130a008986 */ /* 0x0003e2000c101124 */
[----:B------:R-:W-:Y:S01]  /*c1d0*/  ISETP.LT.OR P0, PT, R0, 0x21, !P2 ;  /* 0x000000210000780c */ /* 0x000fe20005701670 */
[----:B------:R-:W-:Y:S01]  /*c1e0*/  FMUL R109, R109, R153 ;  /* 0x000000996d6d7220 */ /* 0x000fe20000400000 */
[----:B------:R-:W-:Y:S01]  /*c1f0*/  F2FP.SATFINITE.E4M3.F32.PACK_AB_MERGE_C R105, RZ, R105, RZ ;  /* 0x00000069ff69723e */ /* 0x000fe200048070ff */
[----:B------:R-:W-:Y:S01]  /*c200*/  @!P3 STG.E.U8 desc[UR36][R10.64+0x19], R101 ;  /* 0x000019650a00b986 */ /* 0x000fe2000c101124 */
[----:B0-----:R-:W-:Y:S01]  /*c210*/  F2FP.SATFINITE.E4M3.F32.PACK_AB_MERGE_C R13, RZ, R102, RZ ;  /* 0x00000066ff0d723e */ /* 0x001fe200048070ff */
[-C--:B------:R-:W-:Y:S01]  /*c220*/  FMUL R110, R110, R153.reuse ;  /* 0x000000996e6e7220 */ /* 0x080fe20000400000 */
[C---:B------:R-:W-:Y:S01]  /*c230*/  ISETP.LT.OR P3, PT, R0.reuse, 0x22, !P2 ;  /* 0x000000220000780c */ /* 0x040fe20005761670 */
[----:B------:R-:W-:Y:S01]  /*c240*/  FMUL R111, R111, R153 ;  /* 0x000000996f6f7220 */ /* 0x000fe20000400000 */
[----:B------:R-:W-:Y:S01]  /*c250*/  F2FP.SATFINITE.E4M3.F32.PACK_AB_MERGE_C R107, RZ, R107, RZ ;  /* 0x0000006bff6b723e */ /* 0x000fe200048070ff */
[----:B------:R0:W-:Y:S01]  /*c260*/  @!P4 STG.E.U8 desc[UR36][R8.64+0x18], R13 ;  /* 0x0000180d0800c986 */ /* 0x0001e2000c101124 */
[----:B------:R-:W-:Y:S01]  /*c270*/  ISETP.LT.OR P4, PT, R0, 0x21, !P1 ;  /* 0x000000210000780c */ /* 0x000fe20004f81670 */
[-C--:B------:R-:W-:Y:S01]  /*c280*/  FMUL R112, R112, R153.reuse ;  /* 0x0000009970707220 */ /* 0x080fe20000400000 */
[----:B-1----:R-:W-:Y:S01]  /*c290*/  F2FP.SATFINITE.E4M3.F32.PACK_AB_MERGE_C R19, RZ, R108, RZ ;  /* 0x0000006cff13723e */ /* 0x002fe200048070ff */
[----:B------:R-:W-:Y:S01]  /*c2a0*/  @!P5 STG.E.U8 desc[UR36][R8.64+0x19], R103 ;  /* 0x000019670800d986 */ /* 0x000fe2000c101124 */
[C---:B------:R-:W-:Y:S01]  /*c2b0*/  ISETP.LT.OR P5, PT, R0.reuse, 0x22, !P1 ;  /* 0x000000220000780c */ /* 0x040fe20004fa1670 */
[----:B------:R-:W-:Y:S01]  /*c2c0*/  FMUL R113, R113, R153 ;  /* 0x0000009971717220 */ /* 0x000fe20000400000 */
[----:B------:R-:W-:Y:S01]  /*c2d0*/  F2FP.SATFINITE.E4M3.F32.PACK_AB_MERGE_C R109, RZ, R109, RZ ;  /* 0x0000006dff6d723e */ /* 0x000fe200048070ff */
[----:B------:R1:W-:Y:S01]  /*c2e0*/  @!P0 STG.E.U8 desc[UR36][R10.64+0x20], R15 ;  /* 0x0000200f0a008986 */ /* 0x0003e2000c101124 */
[----:B------:R-:W-:Y:S01]  /*c2f0*/  ISETP.LT.OR P0, PT, R0, 0x29, !P2 ;  /* 0x000000290000780c */ /* 0x000fe20005701670 */
[----:B------:R-:W-:Y:S01]  /*c300*/  FMUL R114, R114, R153 ;  /* 0x0000009972727220 */ /* 0x000fe20000400000 */
[----:B------:R-:W-:Y:S01]  /*c310*/  F2FP.SATFINITE.E4M3.F32.PACK_AB_MERGE_C R111, RZ, R111, RZ ;  /* 0x0000006fff6f723e */ /* 0x000fe200048070ff */
[----:B------:R-:W-:Y:S01]  /*c320*/  @!P3 STG.E.U8 desc[UR36][R10.64+0x21], R105 ;  /* 0x000021690a00b986 */ /* 0x000fe2000c101124 */
[----:B0-----:R-:W-:Y:S01]  /*c330*/  F2FP.SATFINITE.E4M3.F32.PACK_AB_MERGE_C R13, RZ, R106, RZ ;  /* 0x0000006aff0d723e */ /* 0x001fe200048070ff */
[-C--:B------:R-:W-:Y:S01]  /*c340*/  FMUL R115, R115, R153.reuse ;  /* 0x0000009973737220 */ /* 0x080fe20000400000 */
[----:B------:R-:W-:Y:S01]  /*c350*/  ISETP.LT.OR P3, PT, R0, 0x2a, !P2 ;  /* 0x0000002a0000780c */ /* 0x000fe20005761670 */
[----:B------:R-:W-:Y:S01]  /*c360*/  FMUL R116, R116, R153 ;  /* 0x0000009974747220 */ /* 0x000fe20000400000 */
[----:B------:R-:W-:Y:S01]  /*c370*/  F2FP.SATFINITE.E4M3.F32.PACK_AB_MERGE_C R113, RZ, R113, RZ ;  /* 0x00000071ff71723e */ /* 0x000fe200048070ff */
[----:B------:R0:W-:Y:S01]  /*c380*/  @!P4 STG.E.U8 desc[UR36][R8.64+0x20], R13 ;  /* 0x0000200d0800c986 */ /* 0x0001e2000c101124 */
[C---:B------:R-:W-:Y:S01]  /*c390*/  ISETP.LT.OR P4, PT, R0.reuse, 0x29, !P1 ;  /* 0x000000290000780c */ /* 0x040fe20004f81670 */
[-C--:B------:R-:W-:Y:S01]  /*c3a0*/  FMUL R117, R117, R153.reuse ;  /* 0x0000009975757220 */ /* 0x080fe20000400000 */
[----:B-1----:R-:W-:Y:S01]  /*c3b0*/  F2FP.SATFINITE.E4M3.F32.PACK_AB_MERGE_C R15, RZ, R112, RZ ;  /* 0x00000070ff0f723e */ /* 0x002fe200048070ff */
[----:B------:R-:W-:Y:S01]  /*c3c0*/  @!P5 STG.E.U8 desc[UR36][R8.64+0x21], R107 ;  /* 0x0000216b0800d986 */ /* 0x000fe2000c101124 */
[----:B------:R-:W-:Y:S01]  /*c3d0*/  ISETP.LT.OR P5, PT, R0, 0x2a, !P1 ;  /* 0x0000002a0000780c */ /* 0x000fe20004fa1670 */
[----:B------:R-:W-:Y:S01]  /*c3e0*/  FMUL R118, R118, R153 ;  /* 0x0000009976767220 */ /* 0x000fe20000400000 */
[----:B------:R-:W-:Y:S01]  /*c3f0*/  F2FP.SATFINITE.E4M3.F32.PACK_AB_MERGE_C R115, RZ, R115, RZ ;  /* 0x00000073ff73723e */ /* 0x000fe200048070ff */
[----:B------:R1:W-:Y:S01]  /*c400*/  @!P0 STG.E.U8 desc[UR36][R10.64+0x28], R19 ;  /* 0x000028130a008986 */ /* 0x0003e2000c101124 */
[----:B------:R-:W-:Y:S01]  /*c410*/  ISETP.LT.OR P0, PT, R0, 0x31, !P2 ;  /* 0x000000310000780c */ /* 0x000fe20005701670 */
[-C--:B------:R-:W-:Y:S01]  /*c420*/  FMUL R119, R119, R153.reuse ;  /* 0x0000009977777220 */ /* 0x080fe20000400000 */
[-C--:B------:R-:W-:Y:S01]  /*c430*/  FMUL R120, R120, R153.reuse ;  /* 0x0000009978787220 */ /* 0x080fe20000400000 */
[----:B0-----:R-:W-:Y:S01]  /*c440*/  F2FP.SATFINITE.E4M3.F32.PACK_AB_MERGE_C R13, RZ, R110, RZ ;  /* 0x0000006eff0d723e */ /* 0x001fe200048070ff */
[----:B------:R-:W-:Y:S01]  /*c450*/  @!P3 STG.E.U8 desc[UR36][R10.64+0x29], R109 ;  /* 0x0000296d0a00b986 */ /* 0x000fe2000c101124 */
        /* <DEDUP_REMOVED lines=37> */
[-C--:B------:R-:W-:Y:S01]  /*c6b0*/  FMUL R131, R131, R153.reuse ;  /* 0x0000009983837220 */ /* 0x080fe20000400000 */
[-C--:B------:R-:W-:Y:S01]  /*c6c0*/  FMUL R132, R132, R153.reuse ;  /* 0x0000009984847220 */ /* 0x080fe20000400000 */
        /* <DEDUP_REMOVED lines=114> */
[-C--:B------:R-:W-:Y:S01]  /*cdf0*/  FMUL R37, R37, R153.reuse ;  /* 0x0000009925257220 */ /* 0x080fe20000400000 */
[C---:B------:R-:W-:Y:S01]  /*ce00*/  ISETP.LT.OR P2, PT, R0.reuse, 0x7a, !P2 ;  /* 0x0000007a0000780c */ /* 0x040fe20005741670 */
[----:B------:R1:W-:Y:S01]  /*ce10*/  @!P0 STG.E.U8 desc[UR36][R10.64+0x70], R15 ;  /* 0x0000700f0a008986 */ /* 0x0003e2000c101124 */
[----:B------:R-:W-:Y:S01]  /*ce20*/  ISETP.LT.OR P0, PT, R0, 0x72, !P1 ;  /* 0x000000720000780c */ /* 0x000fe20004f01670 */
[----:B------:R-:W-:Y:S01]  /*ce30*/  FMUL R38, R38, R153 ;  /* 0x0000009926267220 */ /* 0x000fe20000400000 */
[----:B------:R-:W-:Y:S01]  /*ce40*/  F2FP.SATFINITE.E4M3.F32.PACK_AB_MERGE_C R35, RZ, R35, RZ ;  /* 0x00000023ff23723e */ /* 0x000fe200048070ff */
[----:B------:R-:W-:Y:S01]  /*ce50*/  @!P4 STG.E.U8 desc[UR36][R10.64+0x71], R145 ;  /* 0x000071910a00c986 */ /* 0x000fe2000c101124 */
[----:B0-----:R-:W-:Y:S01]  /*ce60*/  F2FP.SATFINITE.E4M3.F32.PACK_AB_MERGE_C R13, RZ, R146, RZ ;  /* 0x00000092ff0d723e */ /* 0x001fe200048070ff */
[----:B------:R-:W-:Y:S01]  /*ce70*/  FMUL R39, R39, R153 ;  /* 0x0000009927277220 */ /* 0x000fe20000400000 */
[----:B------:R-:W-:Y:S01]  /*ce80*/  F2FP.SATFINITE.E4M3.F32.PACK_AB_MERGE_C R37, RZ, R37, RZ ;  /* 0x00000025ff25723e */ /* 0x000fe200048070ff */
[-C--:B------:R-:W-:Y:S01]  /*ce90*/  FMUL R40, R40, R153.reuse ;  /* 0x0000009928287220 */ /* 0x080fe20000400000 */
[----:B------:R-:W-:Y:S01]  /*cea0*/  FMUL R41, R41, R153 ;  /* 0x0000009929297220 */ /* 0x000fe20000400000 */
[----:B------:R0:W-:Y:S01]  /*ceb0*/  @!P5 STG.E.U8 desc[UR36][R8.64+0x70], R13 ;  /* 0x0000700d0800d986 */ /* 0x0001e2000c101124 */
[----:B------:R-:W-:Y:S01]  /*cec0*/  F2FP.SATFINITE.E4M3.F32.PACK_AB_MERGE_C R39, RZ, R39, RZ ;  /* 0x00000027ff27723e */ /* 0x000fe200048070ff */
[-C--:B------:R-:W-:Y:S01]  /*ced0*/  FMUL R42, R42, R153.reuse ;  /* 0x000000992a2a7220 */ /* 0x080fe20000400000 */
[----:B-1----:R-:W-:Y:S01]  /*cee0*/  F2FP.SATFINITE.E4M3.F32.PACK_AB_MERGE_C R15, RZ, R24, RZ ;  /* 0x00000018ff0f723e */ /* 0x002fe200048070ff */
[----:B------:R-:W-:Y:S01]  /*cef0*/  @!P0 STG.E.U8 desc[UR36][R8.64+0x71], R147 ;  /* 0x0000719308008986 */ /* 0x000fe2000c101124 */
[----:B------:R-:W-:Y:S01]  /*cf00*/  ISETP.GE.AND P0, PT, R3, 0x81, PT ;  /* 0x000000810300780c */ /* 0x000fe20003f06270 */
[----:B------:R-:W-:Y:S01]  /*cf10*/  FMUL R43, R43, R153 ;  /* 0x000000992b2b7220 */ /* 0x000fe20000400000 */
[----:B------:R-:W-:Y:S01]  /*cf20*/  F2FP.SATFINITE.E4M3.F32.PACK_AB_MERGE_C R41, RZ, R41, RZ ;  /* 0x00000029ff29723e */ /* 0x000fe200048070ff */
[----:B------:R-:W-:Y:S01]  /*cf30*/  @!P3 STG.E.U8 desc[UR36][R10.64+0x78], R19 ;  /* 0x000078130a00b986 */ /* 0x000fe2000c101124 */
[----:B------:R-:W-:Y:S01]  /*cf40*/  ISETP.LT.OR P3, PT, R0, 0x79, !P1 ;  /* 0x000000790000780c */ /* 0x000fe20004f61670 */
[-C--:B------:R-:W-:Y:S01]  /*cf50*/  FMUL R44, R44, R153.reuse ;  /* 0x000000992c2c7220 */ /* 0x080fe20000400000 */
[C---:B------:R-:W-:Y:S01]  /*cf60*/  ISETP.LT.OR P1, PT, R0.reuse, 0x7a, !P1 ;  /* 0x0000007a0000780c */ /* 0x040fe20004f21670 */
[----:B------:R-:W-:Y:S01]  /*cf70*/  @!P2 STG.E.U8 desc[UR36][R10.64+0x79], R149 ;  /* 0x000079950a00a986 */ /* 0x000fe2000c101124 */
[C---:B------:R-:W-:Y:S01]  /*cf80*/  ISETP.LT.OR P4, PT, R0.reuse, 0x1, !P0 ;  /* 0x000000010000780c */ /* 0x040fe20004781670 */
[-C--:B------:R-:W-:Y:S01]  /*cf90*/  FMUL R45, R45, R153.reuse ;  /* 0x000000992d2d7220 */ /* 0x080fe20000400000 */
[----:B------:R-:W-:Y:S01]  /*cfa0*/  ISETP.LT.OR P5, PT, R0, 0x2, !P0 ;  /* 0x000000020000780c */ /* 0x000fe200047a1670 */
[-C--:B------:R-:W-:Y:S01]  /*cfb0*/  FMUL R46, R46, R153.reuse ;  /* 0x000000992e2e7220 */ /* 0x080fe20000400000 */
[----:B0-----:R-:W-:Y:S01]  /*cfc0*/  F2FP.SATFINITE.E4M3.F32.PACK_AB_MERGE_C R13, RZ, R150, RZ ;  /* 0x00000096ff0d723e */ /* 0x001fe200048070ff */
[-C--:B------:R-:W-:Y:S01]  /*cfd0*/  FMUL R47, R47, R153.reuse ;  /* 0x000000992f2f7220 */ /* 0x080fe20000400000 */
[----:B------:R-:W-:Y:S01]  /*cfe0*/  ISETP.GE.AND P2, PT, R3, 0x89, PT ;  /* 0x000000890300780c */ /* 0x000fe20003f46270 */
[-C--:B------:R-:W-:Y:S01]  /*cff0*/  FMUL R48, R48, R153.reuse ;  /* 0x0000009930307220 */ /* 0x080fe20000400000 */
[----:B------:R-:W-:Y:S01]  /*d000*/  F2FP.SATFINITE.E4M3.F32.PACK_AB_MERGE_C R3, RZ, R26, RZ ;  /* 0x0000001aff03723e */ /* 0x000fe200048070ff */
        /* <DEDUP_REMOVED lines=12> */
[----:B------:R-:W-:Y:S01]  /*d0d0*/  @!P5 STG.E.U8 desc[UR36][R6.64+0x1], R25 ;  /* 0x000001190600d986 */ /* 0x000fe2000c101124 */
[----:B------:R-:W-:Y:S01]  /*d0e0*/  ISETP.LT.OR P5, PT, R0, 0xa, !P0 ;  /* 0x0000000a0000780c */ /* 0x000fe200047a1670 */
[----:B------:R-:W-:Y:S01]  /*d0f0*/  FMUL R52, R52, R153 ;  /* 0x0000009934347220 */ /* 0x000fe20000400000 */
[----:B------:R-:W-:Y:S01]  /*d100*/  F2FP.SATFINITE.E4M3.F32.PACK_AB_MERGE_C R49, RZ, R49, RZ ;  /* 0x00000031ff31723e */ /* 0x000fe200048070ff */
[----:B------:R-:W-:Y:S01]  /*d110*/  @!P3 STG.E.U8 desc[UR36][R4.64+0x1], R27 ;  /* 0x0000011b0400b986 */ /* 0x000fe2000c101124 */
[----:B0-----:R-:W-:Y:S01]  /*d120*/  F2FP.SATFINITE.E4M3.F32.PACK_AB_MERGE_C R9, RZ, R28, RZ ;  /* 0x0000001cff09723e */ /* 0x001fe200048070ff */
[-C--:B------:R-:W-:Y:S01]  /*d130*/  FMUL R53, R53, R153.reuse ;  /* 0x0000009935357220 */ /* 0x080fe20000400000 */
[C---:B------:R-:W-:Y:S01]  /*d140*/  ISETP.LT.OR P3, PT, R0.reuse, 0xa, !P2 ;  /* 0x0000000a0000780c */ /* 0x040fe20005761670 */
[----:B------:R0:W-:Y:S01]  /*d150*/  @!P1 STG.E.U8 desc[UR36][R4.64], R3 ;  /* 0x0000000304009986 */ /* 0x0001e2000c101124 */
        /* <DEDUP_REMOVED lines=10> */
[-C--:B------:R-:W-:Y:S01]  /*d200*/  FMUL R57, R57, R153.reuse ;  /* 0x0000009939397220 */ /* 0x080fe20000400000 */
[----:B0-----:R-:W-:Y:S01]  /*d210*/  F2FP.SATFINITE.E4M3.F32.PACK_AB_MERGE_C R3, RZ, R30, RZ ;  /* 0x0000001eff03723e */ /* 0x001fe200048070ff */
[----:B------:R-:W-:Y:S01]  /*d220*/  @!P3 STG.E.U8 desc[UR36][R4.64+0x9], R31 ;  /* 0x0000091f0400b986 */ /* 0x000fe2000c101124 */
[----:B------:R-:W-:Y:S01]  /*d230*/  ISETP.LT.OR P3, PT, R0, 0x12, !P2 ;  /* 0x000000120000780c */ /* 0x000fe20005761670 */
[-C--:B------:R-:W-:Y:S01]  /*d240*/  FMUL R58, R58, R153.reuse ;  /* 0x000000993a3a7220 */ /* 0x080fe20000400000 */
[----:B-1----:R-:W-:Y:S01]  /*d250*/  F2FP.SATFINITE.E4M3.F32.PACK_AB_MERGE_C R9, RZ, R32, RZ ;  /* 0x00000020ff09723e */ /* 0x002fe200048070ff */
[----:B------:R0:W-:Y:S01]  /*d260*/  @!P1 STG.E.U8 desc[UR36][R4.64+0x8], R3 ;  /* 0x0000080304009986 */ /* 0x0001e2000c101124 */
        /* <DEDUP_REMOVED lines=15> */
[-C--:B------:R-:W-:Y:S01]  /*d360*/  FMUL R63, R63, R153.reuse ;  /* 0x000000993f3f7220 */ /* 0x080fe20000400000 */
[----:B-1----:R-:W-:Y:S01]  /*d370*/  F2FP.SATFINITE.E4M3.F32.PACK_AB_MERGE_C R9, RZ, R36, RZ ;  /* 0x00000024ff09723e */ /* 0x002fe200048070ff */
        /* <DEDUP_REMOVED lines=75> */
[----:B------:R-:W-:Y:S01]  /*d830*/  ISETP.LT.OR P4, PT, R0, 0x41, !P0 ;  /* 0x000000410000780c */ /* 0x000fe20004781670 */
[-C--:B------:R-:W-:Y:S01]  /*d840*/  FMUL R85, R85, R153.reuse ;  /* 0x0000009955557220 */ /* 0x080fe20000400000 */
[-C--:B------:R-:W-:Y:S01]  /*d850*/  FMUL R86, R86, R153.reuse ;  /* 0x0000009956567220 */ /* 0x080fe20000400000 */
[----:B------:R-:W-:Y:S01]  /*d860*/  @!P5 STG.E.U8 desc[UR36][R6.64+0x39], R53 ;  /* 0x000039350600d986 */ /* 0x000fe2000c101124 */
[----:B------:R-:W-:Y:S01]  /*d870*/  ISETP.LT.OR P5, PT, R0, 0x42, !P0 ;  /* 0x000000420000780c */ /* 0x000fe200047a1670 */
[----:B------:R-:W-:Y:S01]  /*d880*/  FMUL R87, R87, R153 ;  /* 0x0000009957577220 */ /* 0x000fe20000400000 */
[----:B------:R-:W-:Y:S01]  /*d890*/  F2FP.SATFINITE.E4M3.F32.PACK_AB_MERGE_C R83, RZ, R83, RZ ;  /* 0x00000053ff53723e */ /* 0x000fe200048070ff */
[----:B------:R-:W-:Y:S01]  /*d8a0*/  @!P3 STG.E.U8 desc[UR36][R4.64+0x39], R55 ;  /* 0x000039370400b986 */ /* 0x000fe2000c101124 */
[----:B0-----:R-:W-:-:S02]  /*d8b0*/  F2FP.SATFINITE.E4M3.F32.PACK_AB_MERGE_C R3, RZ, R54, RZ ;  /* 0x00000036ff03723e */ /* 0x001fc400048070ff */
[C---:B------:R-:W-:Y:S02]  /*d8c0*/  ISETP.LT.OR P3, PT, R0.reuse, 0x42, !P2 ;  /* 0x000000420000780c */ /* 0x040fe40005761670 */
[----:B-1----:R-:W-:Y:S01]  /*d8d0*/  F2FP.SATFINITE.E4M3.F32.PACK_AB_MERGE_C R9, RZ, R56, RZ ;  /* 0x00000038ff09723e */ /* 0x002fe200048070ff */
[----:B------:R0:W-:Y:S01]  /*d8e0*/  @!P1 STG.E.U8 desc[UR36][R4.64+0x38], R3 ;  /* 0x0000380304009986 */ /* 0x0001e2000c101124 */
[C---:B------:R-:W-:Y:S02]  /*d8f0*/  ISETP.LT.OR P1, PT, R0.reuse, 0x41, !P2 ;  /* 0x000000410000780c */ /* 0x040fe40005721670 */
[----:B------:R-:W-:Y:S01]  /*d900*/  F2FP.SATFINITE.E4M3.F32.PACK_AB_MERGE_C R85, RZ, R85, RZ ;  /* 0x00000055ff55723e */ /* 0x000fe200048070ff */
[----:B------:R1:W-:Y:S01]  /*d910*/  @!P4 STG.E.U8 desc[UR36][R6.64+0x40], R9 ;  /* 0x000040090600c986 */ /* 0x0003e2000c101124 */
[C---:B------:R-:W-:Y:S02]  /*d920*/  ISETP.LT.OR P4, PT, R0.reuse, 0x49, !P0 ;  /* 0x000000490000780c */ /* 0x040fe40004781670 */
[----:B------:R-:W-:Y:S01]  /*d930*/  F2FP.SATFINITE.E4M3.F32.PACK_AB_MERGE_C R11, RZ, R86, RZ ;  /* 0x00000056ff0b723e */ /* 0x000fe200048070ff */
[----:B------:R-:W-:Y:S01]  /*d940*/  @!P5 STG.E.U8 desc[UR36][R6.64+0x41], R57 ;  /* 0x000041390600d986 */ /* 0x000fe2000c101124 */
[----:B------:R-:W-:-:S02]  /*d950*/  ISETP.LT.OR P5, PT, R0, 0x4a, !P0 ;  /* 0x0000004a0000780c */ /* 0x000fc400047a1670 */
[----:B------:R-:W-:Y:S01]  /*d960*/  F2FP.SATFINITE.E4M3.F32.PACK_AB_MERGE_C R87, RZ, R87, RZ ;  /* 0x00000057ff57723e */ /* 0x000fe200048070ff */
[----:B------:R-:W-:Y:S01]  /*d970*/  @!P3 STG.E.U8 desc[UR36][R4.64+0x41], R59 ;  /* 0x0000413b0400b986 */ /* 0x000fe2000c101124 */
[----:B0-----:R-:W-:Y:S02]  /*d980*/  F2FP.SATFINITE.E4M3.F32.PACK_AB_MERGE_C R3, RZ, R58, RZ ;  /* 0x0000003aff03723e */ /* 0x001fe400048070ff */
[C---:B------:R-:W-:Y:S02]  /*d990*/  ISETP.LT.OR P3, PT, R0.reuse, 0x4a, !P2 ;  /* 0x0000004a0000780c */ /* 0x040fe40005761670 */
[----:B-1----:R-:W-:Y:S01]  /*d9a0*/  F2FP.SATFINITE.E4M3.F32.PACK_AB_MERGE_C R9, RZ, R60, RZ ;  /* 0x0000003cff09723e */ /* 0x002fe200048070ff */
[----:B------:R0:W-:Y:S01]  /*d9b0*/  @!P1 STG.E.U8 desc[UR36][R4.64+0x40], R3 ;  /* 0x0000400304009986 */ /* 0x0001e2000c101124 */
[----:B------:R-:W-:-:S03]  /*d9c0*/  ISETP.LT.OR P1, PT, R0, 0x49, !P2 ;  /* 0x000000490000780c */ /* 0x000fc60005721670 */
[----:B------:R1:W-:Y:S01]  /*d9d0*/  @!P4 STG.E.U8 desc[UR36][R6.64+0x48], R9 ;  /* 0x000048090600c986 */ /* 0x0003e2000c101124 */
[----:B------:R-:W-:-:S03]  /*d9e0*/  ISETP.LT.OR P4, PT, R0, 0x51, !P0 ;  /* 0x000000510000780c */ /* 0x000fc60004781670 */
[----:B------:R-:W-:Y:S01]  /*d9f0*/  @!P5 STG.E.U8 desc[UR36][R6.64+0x49], R61 ;  /* 0x0000493d0600d986 */ /* 0x000fe2000c101124 */
[C---:B------:R-:W-:Y:S02]  /*da00*/  ISETP.LT.OR P5, PT, R0.reuse, 0x52, !P0 ;  /* 0x000000520000780c */ /* 0x040fe400047a1670 */
[----:B0-----:R-:W-:Y:S01]  /*da10*/  F2FP.SATFINITE.E4M3.F32.PACK_AB_MERGE_C R3, RZ, R62, RZ ;  /* 0x0000003eff03723e */ /* 0x001fe200048070ff */
[----:B------:R-:W-:Y:S01]  /*da20*/  @!P3 STG.E.U8 desc[UR36][R4.64+0x49], R63 ;  /* 0x0000493f0400b986 */ /* 0x000fe2000c101124 */
        /* <DEDUP_REMOVED lines=37> */
[----:B------:R-:W-:Y:S02]  /*dc80*/  ISETP.LT.OR P5, PT, R0, 0x71, !P0 ;  /* 0x000000710000780c */ /* 0x000fe400047a1670 */
[----:B0-----:R-:W-:Y:S02]  /*dc90*/  F2FP.SATFINITE.E4M3.F32.PACK_AB_MERGE_C R3, RZ, R78, RZ ;  /* 0x0000004eff03723e */ /* 0x001fe400048070ff */
[----:B-1----:R-:W-:-:S03]  /*dca0*/  F2FP.SATFINITE.E4M3.F32.PACK_AB_MERGE_C R9, RZ, R80, RZ ;  /* 0x00000050ff09723e */ /* 0x002fc600048070ff */
[----:B------:R0:W-:Y:S01]  /*dcb0*/  @!P1 STG.E.U8 desc[UR36][R4.64+0x68], R3 ;  /* 0x0000680304009986 */ /* 0x0001e2000c101124 */
[----:B------:R-:W-:-:S03]  /*dcc0*/  ISETP.LT.OR P1, PT, R0, 0x71, !P2 ;  /* 0x000000710000780c */ /* 0x000fc60005721670 */
[----:B------:R-:W-:Y:S01]  /*dcd0*/  @!P4 STG.E.U8 desc[UR36][R4.64+0x69], R79 ;  /* 0x0000694f0400c986 */ /* 0x000fe2000c101124 */
[----:B------:R-:W-:-:S03]  /*dce0*/  ISETP.LT.OR P4, PT, R0, 0x79, !P2 ;  /* 0x000000790000780c */ /* 0x000fc60005781670 */
[----:B------:R1:W-:Y:S01]  /*dcf0*/  @!P5 STG.E.U8 desc[UR36][R6.64+0x70], R9 ;  /* 0x000070090600d986 */ /* 0x0003e2000c101124 */
[C---:B------:R-:W-:Y:S02]  /*dd00*/  ISETP.LT.OR P5, PT, R0.reuse, 0x72, !P2 ;  /* 0x000000720000780c */ /* 0x040fe400057a1670 */
[C---:B------:R-:W-:Y:S01]  /*dd10*/  ISETP.LT.OR P2, PT, R0.reuse, 0x7a, !P2 ;  /* 0x0000007a0000780c */ /* 0x040fe20005741670 */
[----:B------:R2:W-:Y:S01]  /*dd20*/  @!P3 STG.E.U8 desc[UR36][R6.64+0x71], R81 ;  /* 0x000071510600b986 */ /* 0x0005e2000c101124 */
[C---:B------:R-:W-:Y:S02]  /*dd30*/  ISETP.LT.OR P3, PT, R0.reuse, 0x79, !P0 ;  /* 0x000000790000780c */ /* 0x040fe40004761670 */
[----:B------:R-:W-:Y:S02]  /*dd40*/  ISETP.LT.OR P0, PT, R0, 0x7a, !P0 ;  /* 0x0000007a0000780c */ /* 0x000fe40004701670 */
[----:B0-----:R-:W-:Y:S02]  /*dd50*/  F2FP.SATFINITE.E4M3.F32.PACK_AB_MERGE_C R3, RZ, R82, RZ ;  /* 0x00000052ff03723e */ /* 0x001fe400048070ff */
[----:B-1----:R-:W-:-:S03]  /*dd60*/  F2FP.SATFINITE.E4M3.F32.PACK_AB_MERGE_C R9, RZ, R84, RZ ;  /* 0x00000054ff09723e */ /* 0x002fc600048070ff */
[----:B------:R2:W-:Y:S04]  /*dd70*/  @!P1 STG.E.U8 desc[UR36][R4.64+0x70], R3 ;  /* 0x0000700304009986 */ /* 0x0005e8000c101124 */
[----:B------:R2:W-:Y:S04]  /*dd80*/  @!P5 STG.E.U8 desc[UR36][R4.64+0x71], R83 ;  /* 0x000071530400d986 */ /* 0x0005e8000c101124 */
[----:B------:R2:W-:Y:S04]  /*dd90*/  @!P3 STG.E.U8 desc[UR36][R6.64+0x78], R9 ;  /* 0x000078090600b986 */ /* 0x0005e8000c101124 */
[----:B------:R2:W-:Y:S04]  /*dda0*/  @!P0 STG.E.U8 desc[UR36][R6.64+0x79], R85 ;  /* 0x0000795506008986 */ /* 0x0005e8000c101124 */
[----:B------:R2:W-:Y:S04]  /*ddb0*/  @!P4 STG.E.U8 desc[UR36][R4.64+0x78], R11 ;  /* 0x0000780b0400c986 */ /* 0x0005e8000c101124 */
[----:B------:R2:W-:Y:S02]  /*ddc0*/  @!P2 STG.E.U8 desc[UR36][R4.64+0x79], R87 ;  /* 0x000079570400a986 */ /* 0x0005e4000c101124 */
.L_x_297:
[----:B------:R-:W-:Y:S05]  /*ddd0*/  BSYNC B0 ;  /* 0x0000000000007941 */ /* 0x000fea0003800000 */
.L_x_39:
[----:B------:R-:W-:Y:S01]  /*dde0*/  ULDC UR4, c[0x0][0xc] ;  /* 0x0000030000047ab9 */ /* 0x000fe20000000800 */
[----:B------:R-:W-:Y:S01]  /*ddf0*/  ULDC UR5, c[0x0][0x10] ;  /* 0x0000040000057ab9 */ /* 0x000fe20000000800 */
[----:B0-2---:R-:W0:Y:S01]  /*de00*/  LDC R3, c[0x0][0x14] ;  /* 0x00000500ff037b82 */ /* 0x005e220000000800 */
[----:B------:R-:W-:Y:S01]  /*de10*/  UIMAD.WIDE.U32 UR4, UR4, UR5, URZ ;  /* 0x00000005040472a5 */ /* 0x000fe2000f8e003f */
[----:B-----5:R-:W-:Y:S01]  /*de20*/  PRMT R0, RZ, 0x7610, R0 ;  /* 0x00007610ff007816 */ /* 0x020fe20000000000 */
[----:B------:R-:W-:Y:S02]  /*de30*/  IMAD.MOV.U32 R23, RZ, RZ, -0x1 ;  /* 0xffffffffff177424 */ /* 0x000fe400078e00ff */
[----:B------:R-:W-:Y:S02]  /*de40*/  IMAD.MOV.U32 R22, RZ, RZ, -0x1 ;  /* 0xffffffffff167424 */ /* 0x000fe400078e00ff */
[----:B0-----:R-:W-:-:S04]  /*de50*/  IMAD.WIDE.U32 R16, R3, UR4, R16 ;  /* 0x0000000403107c25 */ /* 0x001fc8000f8e0010 */
[----:B------:R-:W-:Y:S01]  /*de60*/  IMAD R3, R3, UR5, RZ ;  /* 0x0000000503037c24 */ /* 0x000fe2000f8e02ff */
[----:B------:R-:W-:Y:S02]  /*de70*/  ULDC.64 UR4, c[0x0][0x650] ;  /* 0x0001940000047ab9 */ /* 0x000fe40000000a00 */
[----:B------:R-:W-:Y:S01]  /*de80*/  ISETP.GE.U32.AND P0, PT, R16, UR4, PT ;  /* 0x0000000410007c0c */ /* 0x000fe2000bf06070 */
[----:B------:R-:W-:-:S05]  /*de90*/  IMAD.IADD R17, R17, 0x1, R3 ;  /* 0x0000000111117824 */ /* 0x000fca00078e0203 */
[----:B------:R-:W-:-:S13]  /*dea0*/  ISETP.GE.U32.AND.EX P0, PT, R17, UR5, PT, P0 ;  /* 0x0000000511007c0c */ /* 0x000fda000bf06100 */
[----:B------:R-:W-:Y:S05]  /*deb0*/  @P0 BRA `(.L_x_298) ;  /* 0x0000000400640947 */ /* 0x000fea0003800000 */
[----:B------:R-:W0:Y:S01]  /*dec0*/  S2R R12, SR_CTAID.X ;  /* 0x00000000000c7919 */ /* 0x000e220000002500 */
[----:B-1-3--:R-:W1:Y:S01]  /*ded0*/  LDC.64 R10, c[0x0][0x628] ;  /* 0x00018a00ff0a7b82 */ /* 0x00ae620000000a00 */
[----:B------:R-:W-:Y:S01]  /*dee0*/  ULDC UR4, c[0x0][0x150] ;  /* 0x0000540000047ab9 */ /* 0x000fe20000000800 */
[----:B------:R-:W-:Y:S01]  /*def0*/  IMAD.MOV.U32 R8, RZ, RZ, R16 ;  /* 0x000000ffff087224 */ /* 0x000fe200078e0010 */
[----:B------:R-:W2:Y:S01]  /*df00*/  S2R R20, SR_CTAID.Y ;  /* 0x0000000000147919 */ /* 0x000ea20000002600 */
[----:B------:R-:W-:-:S04]  /*df10*/  IMAD.MOV.U32 R9, RZ, RZ, R17 ;  /* 0x000000ffff097224 */ /* 0x000fc800078e0011 */
[----:B------:R-:W3:Y:S08]  /*df20*/  LDC R21, c[0x0][0x144] ;  /* 0x00005100ff157b82 */ /* 0x000ef00000000800 */
[----:B------:R-:W2:Y:S08]  /*df30*/  LDC R0, c[0x0][0x630] ;  /* 0x00018c00ff007b82 */ /* 0x000eb00000000800 */
[----:B----4-:R-:W4:Y:S01]  /*df40*/  LDC.64 R14, c[0x0][0x620] ;  /* 0x00018800ff0e7b82 */ /* 0x010f220000000a00 */
[----:B-1----:R-:W-:-:S04]  /*df50*/  ISETP.NE.U32.AND P0, PT, R10, RZ, PT ;  /* 0x000000ff0a00720c */ /* 0x002fc80003f05070 */
[----:B------:R-:W-:Y:S02]  /*df60*/  ISETP.NE.AND.EX P0, PT, R11, RZ, PT, P0 ;  /* 0x000000ff0b00720c */ /* 0x000fe40003f05300 */
[----:B0-----:R-:W-:-:S05]  /*df70*/  I2FP.F32.U32 R3, R12 ;  /* 0x0000000c00037245 */ /* 0x001fca0000201000 */
[----:B------:R-:W-:-:S04]  /*df80*/  FMUL R3, R3, UR4 ;  /* 0x0000000403037c20 */ /* 0x000fc80008400000 */
[----:B------:R0:W1:Y:S02]  /*df90*/  F2I.U32.TRUNC.NTZ R19, R3 ;  /* 0x0000000300137305 */ /* 0x000064000020f000 */
[----:B--23--:R-:W-:Y:S05]  /*dfa0*/  @!P0 BRA `(.L_x_299) ;  /* 0x0000000000288947 */ /* 0x00cfea0003800000 */
[----:B0-----:R-:W0:Y:S02]  /*dfb0*/  LDC R3, c[0x0][0x634] ;  /* 0x00018d00ff037b82 */ /* 0x001e240000000800 */
        /* <DEDUP_REMOVED lines=9> */
.L_x_299:
[----:B------:R-:W2:Y:S01]  /*e050*/  LDC.64 R26, c[0x0][0x640] ;  /* 0x00019000ff1a7b82 */ /* 0x000ea20000000a00 */
[-C--:B------:R-:W-:Y:S01]  /*e060*/  SHF.R.U64 R22, R8, R0.reuse, R9 ;  /* 0x0000000008167219 */ /* 0x080fe20000001209 */
[----:B-1----:R-:W-:Y:S01]  /*e070*/  IMAD.MOV R19, RZ, RZ, -R19 ;  /* 0x000000ffff137224 */ /* 0x002fe200078e0a13 */
[----:B------:R-:W-:Y:S01]  /*e080*/  SHF.R.U32.HI R0, RZ, R0, R9 ;  /* 0x00000000ff007219 */ /* 0x000fe20000011609 */
[----:B------:R-:W-:Y:S01]  /*e090*/  ULDC UR4, c[0x0][0x154] ;  /* 0x0000550000047ab9 */ /* 0x000fe20000000800 */
[----:B0-----:R-:W-:Y:S01]  /*e0a0*/  IADD3 R3, P0, RZ, -R22, RZ ;  /* 0x80000016ff037210 */ /* 0x001fe20007f1e0ff */
[----:B------:R-:W-:Y:S02]  /*e0b0*/  IMAD R21, R21, R19, R12 ;  /* 0x0000001315157224 */ /* 0x000fe400078e020c */
[----:B------:R-:W0:Y:S01]  /*e0c0*/  LDC R6, c[0x0][0x618] ;  /* 0x00018600ff067b82 */ /* 0x000e220000000800 */
[----:B------:R-:W-:Y:S02]  /*e0d0*/  IMAD.MOV.U32 R7, RZ, RZ, 0x1 ;  /* 0x00000001ff077424 */ /* 0x000fe400078e00ff */
[----:B------:R-:W-:-:S04]  /*e0e0*/  IMAD.X R5, RZ, RZ, ~R0, P0 ;  /* 0x000000ffff057224 */ /* 0x000fc800000e0e00 */
[-C--:B----4-:R-:W-:Y:S01]  /*e0f0*/  IMAD R0, R5, R14.reuse, RZ ;  /* 0x0000000e05007224 */ /* 0x090fe200078e02ff */
[----:B------:R-:W1:Y:S01]  /*e100*/  LDC R8, c[0x0][0x608] ;  /* 0x00018200ff087b82 */ /* 0x000e620000000800 */
[----:B------:R-:W-:-:S04]  /*e110*/  IMAD.WIDE.U32 R4, R3, R14, R16 ;  /* 0x0000000e03047225 */ /* 0x000fc800078e0010 */
[----:B------:R-:W-:Y:S01]  /*e120*/  IMAD R3, R3, R15, R0 ;  /* 0x0000000f03037224 */ /* 0x000fe200078e0200 */
[----:B------:R-:W-:Y:S02]  /*e130*/  I2FP.F32.U32 R0, R20 ;  /* 0x0000001400007245 */ /* 0x000fe40000201000 */
[----:B------:R-:W3:Y:S01]  /*e140*/  LDC R24, c[0x0][0x658] ;  /* 0x00019600ff187b82 */ /* 0x000ee20000000800 */
[----:B------:R-:W-:Y:S01]  /*e150*/  IMAD.IADD R3, R5, 0x1, R3 ;  /* 0x0000000105037824 */ /* 0x000fe200078e0203 */
[----:B--2---:R-:W-:Y:S01]  /*e160*/  ISETP.NE.U32.AND P0, PT, R26, RZ, PT ;  /* 0x000000ff1a00720c */ /* 0x004fe20003f05070 */
[----:B------:R-:W-:Y:S01]  /*e170*/  FMUL R0, R0, UR4 ;  /* 0x0000000400007c20 */ /* 0x000fe20008400000 */
[----:B------:R-:W-:Y:S02]  /*e180*/  IMAD.MOV.U32 R5, RZ, RZ, -0x1 ;  /* 0xffffffffff057424 */ /* 0x000fe400078e00ff */
[----:B------:R-:W-:Y:S01]  /*e190*/  ISETP.NE.AND.EX P0, PT, R27, RZ, PT, P0 ;  /* 0x000000ff1b00720c */ /* 0x000fe20003f05300 */
[----:B------:R2:W4:Y:S01]  /*e1a0*/  F2I.U32.TRUNC.NTZ R13, R0 ;  /* 0x00000000000d7305 */ /* 0x000522000020f000 */
[----:B------:R-:W2:Y:S01]  /*e1b0*/  LDC R15, c[0x0][0x148] ;  /* 0x00005200ff0f7b82 */ /* 0x000ea20000000800 */
[----:B0-----:R-:W-:-:S02]  /*e1c0*/  SHF.R.U64 R12, R4, R6, R3 ;  /* 0x00000006040c7219 */ /* 0x001fc40000001203 */
[----:B------:R-:W-:-:S05]  /*e1d0*/  SHF.R.U32.HI R3, RZ, R6, R3 ;  /* 0x00000006ff037219 */ /* 0x000fca0000011603 */
[----:B------:R-:W0:Y:S01]  /*e1e0*/  LDC R19, c[0x0][0x600] ;  /* 0x00018000ff137b82 */ /* 0x000e220000000800 */
[-CC-:B-1----:R-:W-:Y:S02]  /*e1f0*/  SHF.R.U64 R10, R12, R8.reuse, R3.reuse ;  /* 0x000000080c0a7219 */ /* 0x182fe40000001203 */
[----:B------:R-:W-:-:S05]  /*e200*/  SHF.R.U32.HI R3, RZ, R8, R3 ;  /* 0x00000008ff037219 */ /* 0x000fca0000011603 */
[----:B------:R-:W1:Y:S01]  /*e210*/  LDC R25, c[0x0][0x648] ;  /* 0x00019200ff197b82 */ /* 0x000e620000000800 */
[-C--:B---3--:R-:W-:Y:S02]  /*e220*/  SHF.L.U32 R4, R5, R24.reuse, RZ ;  /* 0x0000001805047219 */ /* 0x088fe400000006ff */
[--C-:B------:R-:W-:Y:S02]  /*e230*/  SHF.R.U64 R14, R10, R24, R3.reuse ;  /* 0x000000180a0e7219 */ /* 0x100fe40000001203 */
[----:B------:R-:W-:Y:S02]  /*e240*/  LOP3.LUT R23, RZ, R4, RZ, 0x33, !PT ;  /* 0x00000004ff177212 */ /* 0x000fe400078e33ff */
[-C--:B------:R-:W-:Y:S01]  /*e250*/  SHF.R.U32.HI R5, RZ, R24.reuse, R3 ;  /* 0x00000018ff057219 */ /* 0x080fe20000011603 */
[----:B------:R-:W3:Y:S01]  /*e260*/  LDC R28, c[0x0][0x638] ;  /* 0x00018e00ff1c7b82 */ /* 0x000ee20000000800 */
[----:B------:R-:W-:Y:S01]  /*e270*/  SHF.L.U32 R152, R7, R24, RZ ;  /* 0x0000001807987219 */ /* 0x000fe200000006ff */
[----:B------:R-:W-:-:S06]  /*e280*/  IMAD.MOV.U32 R4, RZ, RZ, R14 ;  /* 0x000000ffff047224 */ /* 0x000fcc00078e000e */
[----:B------:R-:W0:Y:S01]  /*e290*/  LDC R29, c[0x0][0x610] ;  /* 0x00018400ff1d7b82 */ /* 0x000e220000000800 */
[----:B----4-:R-:W-:Y:S05]  /*e2a0*/  @!P0 BRA `(.L_x_300) ;  /* 0x0000000000288947 */ /* 0x010fea0003800000 */
[----:B------:R-:W4:Y:S02]  /*e2b0*/  LDC R3, c[0x0][0x64c] ;  /* 0x00019300ff037b82 */ /* 0x000f240000000800 */
[----:B----4-:R-:W-:-:S05]  /*e2c0*/  IADD3 R3, P0, R14, R3, RZ ;  /* 0x000000030e037210 */ /* 0x010fca0007f1e0ff */
        /* <DEDUP_REMOVED lines=8> */
.L_x_300:
[----:B------:R-:W-:Y:S01]  /*e350*/  ISETP.NE.AND P0, PT, R2, 0x1, PT ;  /* 0x000000010200780c */ /* 0x000fe20003f05270 */
[----:B0-----:R-:W-:Y:S01]  /*e360*/  VIADD R7, R19, 0xffffffff ;  /* 0xffffffff13077836 */ /* 0x001fe20000000000 */
[----:B-12---:R-:W-:Y:S01]  /*e370*/  SHF.R.U64 R0, R4, R25, R5 ;  /* 0x0000001904007219 */ /* 0x006fe20000001205 */
[----:B------:R-:W-:Y:S01]  /*e380*/  IMAD.MOV R13, RZ, RZ, -R13 ;  /* 0x000000ffff0d7224 */ /* 0x000fe200078e0a0d */
[----:B------:R-:W-:Y:S01]  /*e390*/  LOP3.LUT R5, R10, R23, RZ, 0xc0, !PT ;  /* 0x000000170a057212 */ /* 0x000fe200078ec0ff */
[----:B------:R-:W-:Y:S02]  /*e3a0*/  IMAD.MOV.U32 R4, RZ, RZ, 0x1 ;  /* 0x00000001ff047424 */ /* 0x000fe400078e00ff */
[----:B------:R-:W-:Y:S02]  /*e3b0*/  IMAD.MOV R3, RZ, RZ, -R0 ;  /* 0x000000ffff037224 */ /* 0x000fe400078e0a00 */
[----:B------:R-:W-:Y:S01]  /*e3c0*/  IMAD R152, R152, R0, R5 ;  /* 0x0000000098987224 */ /* 0x000fe200078e0205 */
[----:B------:R-:W-:Y:S01]  /*e3d0*/  LOP3.LUT R5, R12, R7, RZ, 0xc0, !PT ;  /* 0x000000070c057212 */ /* 0x000fe200078ec0ff */
[----:B---3--:R-:W-:-:S02]  /*e3e0*/  IMAD R0, R3, R28, R14 ;  /* 0x0000001c03007224 */ /* 0x008fc400078e020e */
[----:B------:R-:W-:Y:S02]  /*e3f0*/  @P0 IMAD R21, R15, R13, R20 ;  /* 0x0000000d0f150224 */ /* 0x000fe400078e0214 */
[----:B------:R-:W-:Y:S01]  /*e400*/  IMAD R3, R0, R19, R5 ;  /* 0x0000001300037224 */ /* 0x000fe200078e0205 */
[----:B------:R-:W-:Y:S01]  /*e410*/  PRMT R0, R4, 0x7610, R0 ;  /* 0x0000761004007816 */ /* 0x000fe20000000000 */
[----:B------:R-:W-:-:S05]  /*e420*/  IMAD R152, R152, R29, R21 ;  /* 0x0000001d98987224 */ /* 0x000fca00078e0215 */
[----:B------:R-:W-:Y:S02]  /*e430*/  SEL R23, R3, R152, !P0 ;  /* 0x0000009803177207 */ /* 0x000fe40004000000 */
[----:B------:R-:W-:-:S07]  /*e440*/  SEL R152, R152, R3, !P0 ;  /* 0x0000000398987207 */ /* 0x000fce0004000000 */
.L_x_298:
[----:B------:R-:W-:-:S13]  /*e450*/  LOP3.LUT P0, RZ, R0, 0xff, RZ, 0xc0, !PT ;  /* 0x000000ff00ff7812 */ /* 0x000fda000780c0ff */
[----:B------:R-:W-:Y:S05]  /*e460*/  @P0 BRA `(.L_x_301) ;  /* 0xffffff2800bc0947 */ /* 0x000fea000383ffff */
[----:B------:R-:W-:Y:S05]  /*e470*/  EXIT ;  /* 0x000000000000794d */ /* 0x000fea0003800000 */
.L_x_3:
[----:B0-----:R-:W-:Y:S01]  /*e480*/  ULDC.64 UR4, c[0x0][0x650] ;  /* 0x0001940000047ab9 */ /* 0x001fe20000000a00 */
        /* <DEDUP_REMOVED lines=25> */
.L_x_303:
        /* <DEDUP_REMOVED lines=17> */
[----:B------:R-:W-:-:S03]  /*e730*/  IMAD.MOV.U32 R7, RZ, RZ, 0x1 ;  /* 0x00000001ff077424 */ /* 0x000fc600078e00ff */
[----:B0-----:R-:W-:Y:S02]  /*e740*/  SHF.R.U64 R10, R6, R12, R3 ;  /* 0x0000000c060a7219 */ /* 0x001fe40000001203 */
[----:B------:R-:W-:Y:S02]  /*e750*/  I2FP.F32.U32 R6, R0 ;  /* 0x0000000000067245 */ /* 0x000fe40000201000 */
[----:B------:R-:W0:Y:S01]  /*e760*/  LDC R8, c[0x0][0x658] ;  /* 0x00019600ff087b82 */ /* 0x000e220000000800 */
[----:B-1----:R-:W-:Y:S01]  /*e770*/  ISETP.NE.U32.AND P0, PT, R24, RZ, PT ;  /* 0x000000ff1800720c */ /* 0x002fe20003f05070 */
[----:B---3--:R-:W-:Y:S02]  /*e780*/  IMAD.MOV R5, RZ, RZ, -R9 ;  /* 0x000000ffff057224 */ /* 0x008fe400078e0a09 */
[----:B------:R-:W-:Y:S01]  /*e790*/  FMUL R6, R6, UR4 ;  /* 0x0000000406067c20 */ /* 0x000fe20008400000 */
[----:B------:R-:W-:Y:S02]  /*e7a0*/  SHF.R.U32.HI R3, RZ, R12, R3 ;  /* 0x0000000cff037219 */ /* 0x000fe40000011603 */
[----:B------:R-:W-:Y:S01]  /*e7b0*/  ISETP.NE.AND.EX P0, PT, R25, RZ, PT, P0 ;  /* 0x000000ff1900720c */ /* 0x000fe20003f05300 */
[----:B------:R1:W3:Y:S01]  /*e7c0*/  F2I.U32.TRUNC.NTZ R13, R6 ;  /* 0x00000006000d7305 */ /* 0x0002e2000020f000 */
[----:B------:R-:W1:Y:S01]  /*e7d0*/  LDC R15, c[0x0][0x148] ;  /* 0x00005200ff0f7b82 */ /* 0x000e620000000800 */
[----:B--2---:R-:W-:-:S02]  /*e7e0*/  IMAD R22, R11, R5, R4 ;  /* 0x000000050b167224 */ /* 0x004fc400078e0204 */
[----:B------:R-:W-:-:S05]  /*e7f0*/  IMAD.MOV.U32 R5, RZ, RZ, -0x1 ;  /* 0xffffffffff057424 */ /* 0x000fca00078e00ff */
[----:B------:R-:W2:Y:S01]  /*e800*/  LDC R20, c[0x0][0x600] ;  /* 0x00018000ff147b82 */ /* 0x000ea20000000800 */
[-CC-:B----4-:R-:W-:Y:S02]  /*e810*/  SHF.R.U64 R12, R10, R14.reuse, R3.reuse ;  /* 0x0000000e0a0c7219 */ /* 0x190fe40000001203 */
[----:B------:R-:W-:-:S05]  /*e820*/  SHF.R.U32.HI R3, RZ, R14, R3 ;  /* 0x0000000eff037219 */ /* 0x000fca0000011603 */
[----:B------:R-:W4:Y:S01]  /*e830*/  LDC R19, c[0x0][0x648] ;  /* 0x00019200ff137b82 */ /* 0x000f220000000800 */
[-C--:B0-----:R-:W-:Y:S02]  /*e840*/  SHF.L.U32 R4, R5, R8.reuse, RZ ;  /* 0x0000000805047219 */ /* 0x081fe400000006ff */
[--C-:B------:R-:W-:Y:S02]  /*e850*/  SHF.R.U64 R14, R12, R8, R3.reuse ;  /* 0x000000080c0e7219 */ /* 0x100fe40000001203 */
[----:B------:R-:W-:Y:S02]  /*e860*/  LOP3.LUT R27, RZ, R4, RZ, 0x33, !PT ;  /* 0x00000004ff1b7212 */ /* 0x000fe400078e33ff */
[-C--:B------:R-:W-:Y:S01]  /*e870*/  SHF.R.U32.HI R5, RZ, R8.reuse, R3 ;  /* 0x00000008ff057219 */ /* 0x080fe20000011603 */
[----:B------:R-:W0:Y:S01]  /*e880*/  LDC R21, c[0x0][0x638] ;  /* 0x00018e00ff157b82 */ /* 0x000e220000000800 */
[----:B------:R-:W-:Y:S01]  /*e890*/  SHF.L.U32 R26, R7, R8, RZ ;  /* 0x00000008071a7219 */ /* 0x000fe200000006ff */
[----:B------:R-:W-:-:S06]  /*e8a0*/  IMAD.MOV.U32 R4, RZ, RZ, R14 ;  /* 0x000000ffff047224 */ /* 0x000fcc00078e000e */
[----:B------:R-:W0:Y:S01]  /*e8b0*/  LDC R28, c[0x0][0x610] ;  /* 0x00018400ff1c7b82 */ /* 0x000e220000000800 */
[----:B-1-3--:R-:W-:Y:S05]  /*e8c0*/  @!P0 BRA `(.L_x_304) ;  /* 0x0000000000288947 */ /* 0x00afea0003800000 */
[----:B------:R-:W1:Y:S02]  /*e8d0*/  LDC R3, c[0x0][0x64c] ;  /* 0x00019300ff037b82 */ /* 0x000e640000000800 */
[----:B-1----:R-:W-:-:S05]  /*e8e0*/  IADD3 R3, P0, R14, R3, RZ ;  /* 0x000000030e037210 */ /* 0x002fca0007f1e0ff */
        /* <DEDUP_REMOVED lines=8> */
.L_x_304:
[----:B------:R-:W-:Y:S01]  /*e970*/  ISETP.NE.AND P0, PT, R2, 0x1, PT ;  /* 0x000000010200780c */ /* 0x000fe20003f05270 */
[----:B--2---:R-:W-:Y:S01]  /*e980*/  VIADD R7, R20, 0xffffffff ;  /* 0xffffffff14077836 */ /* 0x004fe20000000000 */
[----:B----4-:R-:W-:Y:S01]  /*e990*/  SHF.R.U64 R4, R4, R19, R5 ;  /* 0x0000001304047219 */ /* 0x010fe20000001205 */
[----:B------:R-:W-:Y:S01]  /*e9a0*/  IMAD.MOV R13, RZ, RZ, -R13 ;  /* 0x000000ffff0d7224 */ /* 0x000fe200078e0a0d */
[----:B------:R-:W-:Y:S02]  /*e9b0*/  LOP3.LUT R3, R12, R27, RZ, 0xc0, !PT ;  /* 0x0000001b0c037212 */ /* 0x000fe400078ec0ff */
[----:B------:R-:W-:Y:S01]  /*e9c0*/  LOP3.LUT R7, R10, R7, RZ, 0xc0, !PT ;  /* 0x000000070a077212 */ /* 0x000fe200078ec0ff */
[----:B------:R-:W-:Y:S02]  /*e9d0*/  IMAD.MOV R5, RZ, RZ, -R4 ;  /* 0x000000ffff057224 */ /* 0x000fe400078e0a04 */
[----:B------:R-:W-:-:S04]  /*e9e0*/  IMAD R3, R26, R4, R3 ;  /* 0x000000041a037224 */ /* 0x000fc800078e0203 */
[----:B------:R-:W-:Y:S02]  /*e9f0*/  @P0 IMAD R22, R15, R13, R0 ;  /* 0x0000000d0f160224 */ /* 0x000fe400078e0200 */
[----:B0-----:R-:W-:Y:S02]  /*ea00*/  IMAD R0, R5, R21, R14 ;  /* 0x0000001505007224 */ /* 0x001fe400078e020e */
[----:B------:R-:W-:Y:S02]  /*ea10*/  IMAD R19, R3, R28, R22 ;  /* 0x0000001c03137224 */ /* 0x000fe400078e0216 */
[----:B------:R-:W-:Y:S02]  /*ea20*/  IMAD R0, R0, R20, R7 ;  /* 0x0000001400007224 */ /* 0x000fe400078e0207 */
[----:B------:R-:W-:-:S03]  /*ea30*/  IMAD.MOV.U32 R3, RZ, RZ, 0x1 ;  /* 0x00000001ff037424 */ /* 0x000fc600078e00ff */
[----:B------:R-:W-:Y:S02]  /*ea40*/  SEL R22, R0, R19, !P0 ;  /* 0x0000001300167207 */ /* 0x000fe40004000000 */
[----:B------:R-:W-:-:S07]  /*ea50*/  SEL R19, R19, R0, !P0 ;  /* 0x0000000013137207 */ /* 0x000fce0004000000 */
.L_x_302:
[----:B------:R-:W-:-:S08]  /*ea60*/  NOP ;  /* 0x0000000000007918 */ /* 0x000fd00000000000 */
[----:B------:R-:W0:-:S00]  /*ea70*/  USETMAXREG.DEALLOC.CTAPOOL 0x28 ;  /* 0x00000028000079c8 */ /* 0x000e0000080e0500 */
[----:B------:R-:W-:-:S13]  /*ea80*/  ISETP.NE.AND P0, PT, RZ, UR8, PT ;  /* 0x00000008ff007c0c */ /* 0x000fda000bf05270 */
[----:B------:R-:W-:Y:S05]  /*ea90*/  @P0 EXIT ;  /* 0x000000000000094d */ /* 0x000fea0003800000 */
[----:B0-----:R-:W-:Y:S01]  /*eaa0*/  LOP3.LUT P0, RZ, R3, 0xff, RZ, 0xc0, !PT ;  /* 0x000000ff03ff7812 */ /* 0x001fe2000780c0ff */
[----:B------:R-:W-:Y:S02]  /*eab0*/  IMAD.MOV.U32 R24, RZ, RZ, 0x1 ;  /* 0x00000001ff187424 */ /* 0x000fe400078e00ff */
[----:B------:R-:W-:-:S10]  /*eac0*/  IMAD.MOV.U32 R25, RZ, RZ, RZ ;  /* 0x000000ffff197224 */ /* 0x000fd400078e00ff */
[----:B------:R-:W-:Y:S05]  /*ead0*/  @!P0 BRA `(.L_x_305) ;  /* 0x0000001000088947 */ /* 0x000fea0003800000 */
[----:B------:R-:W-:Y:S01]  /*eae0*/  ULDC UR5, c[0x0][0x28c] ;  /* 0x0000a30000057ab9 */ /* 0x000fe20000000800 */
[----:B------:R-:W-:Y:S01]  /*eaf0*/  ULDC UR39, c[0x0][0x658] ;  /* 0x0001960000277ab9 */ /* 0x000fe20000000800 */
[----:B------:R-:W-:Y:S01]  /*eb00*/  UMOV UR6, 0xffffffff ;  /* 0xffffffff00067882 */ /* 0x000fe20000000000 */
[----:B------:R-:W-:Y:S01]  /*eb10*/  UIADD3 UR7, UR5, 0x7f, URZ ;  /* 0x0000007f05077890 */ /* 0x000fe2000fffe03f */
[C---:B------:R-:W-:Y:S01]  /*eb20*/  LOP3.LUT P1, RZ, R18.reuse, 0x7f, RZ, 0xc0, !PT ;  /* 0x0000007f12ff7812 */ /* 0x040fe2000782c0ff */
[----:B------:R-:W-:Y:S01]  /*eb30*/  UMOV UR8, 0x1 ;  /* 0x0000000100087882 */ /* 0x000fe20000000000 */
[----:B------:R-:W-:Y:S01]  /*eb40*/  USHF.L.U32 UR6, UR6, UR39, URZ ;  /* 0x0000002706067299 */ /* 0x000fe2000800063f */
[----:B------:R-:W-:Y:S01]  /*eb50*/  LOP3.LUT P0, RZ, R18, 0x1f, RZ, 0xc0, !PT ;  /* 0x0000001f12ff7812 */ /* 0x000fe2000780c0ff */
[----:B------:R-:W-:Y:S01]  /*eb60*/  USHF.L.U32 UR39, UR8, UR39, URZ ;  /* 0x0000002708277299 */ /* 0x000fe2000800063f */
[----:B------:R-:W-:Y:S01]  /*eb70*/  BSSY B7, `(.L_x_305) ;  /* 0x00000f8000077945 */ /* 0x000fe20003800000 */
[----:B------:R-:W-:Y:S01]  /*eb80*/  USHF.R.S32.HI UR8, URZ, 0x1f, UR7 ;  /* 0x0000001f3f087899 */ /* 0x000fe20008011407 */
[----:B------:R-:W-:Y:S01]  /*eb90*/  PLOP3.LUT P0, PT, P0, P1, PT, 0x8a, 0x0 ;  /* 0x000000000000781c */ /* 0x000fe20000703172 */
[----:B------:R-:W-:Y:S01]  /*eba0*/  ULDC UR4, c[0x0][0xc] ;  /* 0x0000030000047ab9 */ /* 0x000fe20000000800 */
[----:B------:R-:W-:Y:S01]  /*ebb0*/  ULDC UR5, c[0x0][0x10] ;  /* 0x0000040000057ab9 */ /* 0x000fe20000000800 */
[----:B------:R-:W-:Y:S01]  /*ebc0*/  ULEA.HI UR8, UR8, UR7, URZ, 0x7 ;  /* 0x0000000708087291 */ /* 0x000fe2000f8f383f */
[----:B------:R-:W-:Y:S01]  /*ebd0*/  P2R R0, PR, RZ, 0x2 ;  /* 0x00000002ff007803 */ /* 0x000fe20000000000 */
[----:B------:R-:W-:Y:S01]  /*ebe0*/  UIMAD.WIDE.U32 UR4, UR4, UR5, URZ ;  /* 0x00000005040472a5 */ /* 0x000fe2000f8e003f */
[----:B------:R-:W-:Y:S01]  /*ebf0*/  IMAD.MOV.U32 R26, RZ, RZ, 0x1 ;  /* 0x00000001ff1a7424 */ /* 0x000fe200078e00ff */
[----:B------:R-:W-:Y:S01]  /*ec00*/  ULOP3.LUT UR38, URZ, UR6, URZ, 0x33, !UPT ;  /* 0x000000063f267292 */ /* 0x000fe2000f8e333f */
[----:B------:R-:W-:Y:S01]  /*ec10*/  P2R R28, PR, RZ, 0x1 ;  /* 0x00000001ff1c7803 */ /* 0x000fe20000000000 */
[----:B------:R-:W-:Y:S01]  /*ec20*/  USHF.R.S32.HI UR43, URZ, 0x7, UR8 ;  /* 0x000000073f2b7899 */ /* 0x000fe20008011408 */
[----:B------:R-:W-:Y:S01]  /*ec30*/  IMAD.MOV.U32 R24, RZ, RZ, 0x1 ;  /* 0x00000001ff187424 */ /* 0x000fe200078e00ff */
[----:B------:R-:W-:Y:S01]  /*ec40*/  ULDC UR6, c[0x0][0x14] ;  /* 0x0000050000067ab9 */ /* 0x000fe20000000800 */
[----:B------:R-:W-:Y:S01]  /*ec50*/  IMAD.MOV.U32 R25, RZ, RZ, RZ ;  /* 0x000000ffff197224 */ /* 0x000fe200078e00ff */
[----:B------:R-:W-:-:S02]  /*ec60*/  UIMAD.WIDE.U32 UR46, UR4, UR6, URZ ;  /* 0x00000006042e72a5 */ /* 0x000fc4000f8e003f */
[----:B------:R-:W-:Y:S01]  /*ec70*/  UIMAD UR44, UR5, UR6, URZ ;  /* 0x00000006052c72a4 */ /* 0x000fe2000f8e023f */
[----:B------:R-:W-:Y:S01]  /*ec80*/  ULDC UR40, c[0x0][0x600] ;  /* 0x0001800000287ab9 */ /* 0x000fe20000000800 */
[----:B------:R-:W-:Y:S02]  /*ec90*/  ULOP3.LUT UR41, UR42, 0x2, URZ, 0xfc, !UPT ;  /* 0x000000022a297892 */ /* 0x000fe4000f8efc3f */
[----:B------:R-:W-:Y:S02]  /*eca0*/  UIADD3 UR40, UR40, -0x1, URZ ;  /* 0xffffffff28287890 */ /* 0x000fe4000fffe03f */
[----:B------:R-:W-:Y:S02]  /*ecb0*/  UIADD3 UR44, UR47, UR44, URZ ;  /* 0x0000002c2f2c7290 */ /* 0x000fe4000fffe03f */
[----:B------:R-:W-:Y:S01]  /*ecc0*/  UIADD3 UR45, UR43, 0x1, URZ ;  /* 0x000000012b2d7890 */ /* 0x000fe2000fffe03f */
[----:B------:R-:W-:-:S11]  /*ecd0*/  ULDC.64 UR36, c[0x0][0x198] ;  /* 0x0000660000247ab9 */ /* 0x000fd60000000a00 */
.L_x_319:
[----:B------:R-:W-:-:S03]  /*ece0*/  UMOV UR4, 0xffffffff ;  /* 0xffffffff00047882 */ /* 0x000fc60000000000 */
[----:B------:R-:W-:Y:S05]  /*ecf0*/  BRA.DIV UR4, `(.L_x_306) ;  /* 0x00000012049c7947 */ /* 0x000fea000b800000 */
[----:B------:R-:W-:-:S13]  /*ed00*/  ELECT P6, URZ, PT ;  /* 0x00000000003f782f */ /* 0x000fda00038c0000 */
.L_x_332:
[----:B------:R-:W-:Y:S04]  /*ed10*/  BSSY B6, `(.L_x_307) ;  /* 0x000006a000067945 */ /* 0x000fe80003800000 */
[----:B------:R-:W-:Y:S05]  /*ed20*/  @!P6 BRA `(.L_x_308) ;  /* 0x0000000400a0e947 */ /* 0x000fea0003800000 */
[----:B------:R-:W0:Y:S01]  /*ed30*/  S2R R0, SR_CgaCtaId ;  /* 0x0000000000007919 */ /* 0x000e220000008800 */
[----:B------:R-:W-:-:S04]  /*ed40*/  MOV R27, 0x400 ;  /* 0x00000400001b7802 */ /* 0x000fc80000000f00 */
[----:B0-----:R-:W-:-:S05]  /*ed50*/  LEA R27, R0, R27, 0x18 ;  /* 0x0000001b001b7211 */ /* 0x001fca00078ec0ff */
[----:B------:R-:W-:-:S05]  /*ed60*/  VIADD R0, R27, 0x800 ;  /* 0x000008001b007836 */ /* 0x000fca0000000000 */
[----:B------:R-:W-:-:S13]  /*ed70*/  LOP3.LUT P0, RZ, R0, 0x3ff, RZ, 0xc0, !PT ;  /* 0x000003ff00ff7812 */ /* 0x000fda000780c0ff */
[----:B------:R-:W-:Y:S05]  /*ed80*/  @!P0 BRA `(.L_x_309) ;  /* 0x0000000000408947 */ /* 0x000fea0003800000 */
[----:B------:R-:W-:Y:S01]  /*ed90*/  MOV R14, 0x0 ;  /* 0x00000000000e7802 */ /* 0x000fe20000000f00 */
[----:B------:R-:W-:Y:S01]  /*eda0*/  ULDC.64 UR4, c[0x4][0x70] ;  /* 0x01001c0000047ab9 */ /* 0x000fe20000000a00 */
[----:B------:R-:W-:Y:S01]  /*edb0*/  ULDC.64 UR6, c[0x4][0x8] ;  /* 0x0100020000067ab9 */ /* 0x000fe20000000a00 */
[----:B------:R-:W-:Y:S02]  /*edc0*/  IMAD.U32 R4, RZ, RZ, UR4 ;  /* 0x00000004ff047e24 */ /* 0x000fe4000f8e00ff */
[----:B------:R-:W-:Y:S01]  /*edd0*/  IMAD.U32 R5, RZ, RZ, UR5 ;  /* 0x00000005ff057e24 */ /* 0x000fe2000f8e00ff */
[----:B------:R-:W0:Y:S01]  /*ede0*/  LDC.64 R14, c[0x4][R14] ;  /* 0x010000000e0e7b82 */ /* 0x000e220000000a00 */
[----:B------:R-:W-:Y:S01]  /*edf0*/  ULDC.64 UR4, c[0x4][0x78] ;  /* 0x01001e0000047ab9 */ /* 0x000fe20000000a00 */
[----:B------:R-:W-:Y:S02]  /*ee00*/  IMAD.U32 R10, RZ, RZ, UR6 ;  /* 0x00000006ff0a7e24 */ /* 0x000fe4000f8e00ff */
[----:B------:R-:W-:-:S02]  /*ee10*/  IMAD.U32 R6, RZ, RZ, UR4 ;  /* 0x00000004ff067e24 */ /* 0x000fc4000f8e00ff */
[----:B------:R-:W-:Y:S02]  /*ee20*/  IMAD.U32 R7, RZ, RZ, UR5 ;  /* 0x00000005ff077e24 */ /* 0x000fe4000f8e00ff */
[----:B------:R-:W-:Y:S02]  /*ee30*/  IMAD.U32 R11, RZ, RZ, UR7 ;  /* 0x00000007ff0b7e24 */ /* 0x000fe4000f8e00ff */
[----:B------:R-:W-:Y:S02]  /*ee40*/  IMAD.MOV.U32 R8, RZ, RZ, 0x70 ;  /* 0x00000070ff087424 */ /* 0x000fe400078e00ff */
[----:B------:R-:W-:Y:S02]  /*ee50*/  IMAD.MOV.U32 R12, RZ, RZ, 0x1 ;  /* 0x00000001ff0c7424 */ /* 0x000fe400078e00ff */
[----:B------:R-:W-:-:S07]  /*ee60*/  IMAD.MOV.U32 R13, RZ, RZ, RZ ;  /* 0x000000ffff0d7224 */ /* 0x000fce00078e00ff */
[----:B------:R-:W-:-:S07]  /*ee70*/  LEPC R20, `(.L_x_309) ;  /* 0x000000001014794e */ /* 0x000fce0000000000 */
[----:B0-----:R-:W-:Y:S05]  /*ee80*/  CALL.ABS.NOINC R14 ;  /* 0x000000000e007343 */ /* 0x001fea0003c00000 */
.L_x_309:
        /* <DEDUP_REMOVED lines=19> */
.L_x_310:
[----:B------:R-:W0:Y:S02]  /*efc0*/  LDC R0, c[0x0][0x28c] ;  /* 0x0000a300ff007b82 */ /* 0x000e240000000800 */
[----:B0-----:R-:W-:-:S13]  /*efd0*/  ISETP.GE.AND P0, PT, R0, 0x1, PT ;  /* 0x000000010000780c */ /* 0x001fda0003f06270 */
[----:B------:R-:W-:Y:S05]  /*efe0*/  @!P0 BRA `(.L_x_308) ;  /* 0x0000000000f08947 */ /* 0x000fea0003800000 */
[----:B------:R-:W-:Y:S02]  /*eff0*/  IMAD.SHL.U32 R19, R19, 0x100, RZ ;  /* 0x0000010013137824 */ /* 0x000fe400078e00ff */
[----:B------:R-:W-:Y:S02]  /*f000*/  IMAD.SHL.U32 R22, R22, 0x80, RZ ;  /* 0x0000008016167824 */ /* 0x000fe400078e00ff */
[----:B------:R-:W-:Y:S02]  /*f010*/  IMAD.MOV.U32 R7, RZ, RZ, RZ ;  /* 0x000000ffff077224 */ /* 0x000fe400078e00ff */
[----:B------:R-:W-:Y:S02]  /*f020*/  IMAD.U32 R8, RZ, RZ, UR45 ;  /* 0x0000002dff087e24 */ /* 0x000fe4000f8e00ff */
[----:B------:R-:W-:Y:S02]  /*f030*/  IMAD.MOV.U32 R0, RZ, RZ, R24 ;  /* 0x000000ffff007224 */ /* 0x000fe400078e0018 */
[----:B------:R-:W-:-:S02]  /*f040*/  IMAD.MOV.U32 R4, RZ, RZ, R25 ;  /* 0x000000ffff047224 */ /* 0x000fc400078e0019 */
[----:B------:R-:W-:-:S07]  /*f050*/  VIADD R9, R19, 0x80 ;  /* 0x0000008013097836 */ /* 0x000fce0000000000 */
.L_x_314:
[----:B------:R-:W-:Y:S01]  /*f060*/  IMAD R6, R4, 0x8, R27 ;  /* 0x0000000804067824 */ /* 0x000fe200078e021b */
[----:B------:R-:W-:Y:S02]  /*f070*/  SHF.L.U32 R3, R0, 0x1f, RZ ;  /* 0x0000001f00037819 */ /* 0x000fe400000006ff */
[----:B------:R-:W-:Y:S02]  /*f080*/  LOP3.LUT P1, RZ, R18, 0x7f, RZ, 0xc0, !PT ;  /* 0x0000007f12ff7812 */ /* 0x000fe4000782c0ff */
[----:B------:R-:W0:Y:S11]  /*f090*/  SYNCS.PHASECHK.TRANS64.TRYWAIT P0, [R6+URZ+0x20], R3 ;  /* 0x00002003060075a7 */ /* 0x000e36000800017f */
[----:B------:R-:W1:Y:S01]  /*f0a0*/  @!P1 LDC R5, c[0x0][0x500] ;  /* 0x00014000ff059b82 */ /* 0x000e620000000800 */
[----:B0-----:R-:W-:Y:S05]  /*f0b0*/  @!P0 BRA `(.L_x_311) ;  /* 0x0000000c00cc8947 */ /* 0x001fea0003800000 */
.L_x_333:
[----:B------:R-:W-:Y:S01]  /*f0c0*/  LOP3.LUT P0, RZ, R18, 0x7f, RZ, 0xc0, !PT ;  /* 0x0000007f12ff7812 */ /* 0x000fe2000780c0ff */
[----:B------:R-:W-:-:S04]  /*f0d0*/  UPRMT UR4, UR41, 0x9910, URZ ;  /* 0x0000991029047896 */ /* 0x000fc8000800003f */
[----:B------:R-:W-:-:S08]  /*f0e0*/  UISETP.NE.AND UP0, UPT, UR4, 0x2, UPT ;  /* 0x000000020400788c */ /* 0x000fd0000bf05270 */
[----:B-1----:R1:W-:Y:S01]  /*f0f0*/  @!P0 SYNCS.ARRIVE.TRANS64 RZ, [R6+URZ], R5 ;  /* 0x0000000506ff89a7 */ /* 0x0023e2000800003f */
[----:B------:R-:W-:-:S13]  /*f100*/  PLOP3.LUT P0, PT, PT, PT, UP0, 0x80, 0x0 ;  /* 0x000000000000781c */ /* 0x000fda0003f0f008 */
[----:B-1----:R-:W-:Y:S05]  /*f110*/  @P0 BRA `(.L_x_312) ;  /* 0x0000000000040947 */ /* 0x002fea0003800000 */
[----:B------:R-:W-:Y:S01]  /*f120*/  BPT.TRAP 0x1 ;  /* 0x000000040000795c */ /* 0x000fe20000300000 */
.L_x_312:
[----:B------:R-:W-:-:S13]  /*f130*/  ISETP.NE.AND P0, PT, R28, RZ, PT ;  /* 0x000000ff1c00720c */ /* 0x000fda0003f05270 */
[----:B------:R-:W-:Y:S05]  /*f140*/  @P0 BRA `(.L_x_313) ;  /* 0x0000000000040947 */ /* 0x000fea0003800000 */
[----:B------:R-:W-:Y:S01]  /*f150*/  BPT.TRAP 0x1 ;  /* 0x000000040000795c */ /* 0x000fe20000300000 */
.L_x_313:
[--C-:B0-----:R-:W-:Y:S01]  /*f160*/  IMAD R3, R4, 0x8000, R27.reuse ;  /* 0x0000800004037824 */ /* 0x101fe200078e021b */
[----:B------:R-:W-:Y:S01]  /*f170*/  R2UR UR25, R6 ;  /* 0x00000000061972ca */ /* 0x000fe200000e0000 */
[----:B------:R-:W-:Y:S01]  /*f180*/  IMAD R5, R4, 0x4000, R27 ;  /* 0x0000400004057824 */ /* 0x000fe200078e021b */
[----:B------:R-:W-:Y:S01]  /*f190*/  R2UR UR27, R7 ;  /* 0x00000000071b72ca */ /* 0x000fe200000e0000 */
[----:B------:R-:W-:Y:S01]  /*f1a0*/  VIADD R8, R8, 0xffffffff ;  /* 0xffffffff08087836 */ /* 0x000fe20000000000 */
[----:B------:R-:W-:Y:S01]  /*f1b0*/  R2UR UR16, R3 ;  /* 0x00000000031072ca */ /* 0x000fe200000e0000 */
[----:B------:R-:W-:Y:S01]  /*f1c0*/  UIADD3 UR4, UP0, UR36, 0xf0, URZ ;  /* 0x000000f024047890 */ /* 0x000fe2000ff1e03f */
[----:B------:R-:W-:Y:S01]  /*f1d0*/  R2UR UR8, R5 ;  /* 0x00000000050872ca */ /* 0x000fe200000e0000 */
[----:B------:R-:W-:Y:S01]  /*f1e0*/  UIADD3 UR14, UP1, UR36, 0x1f0, URZ ;  /* 0x000001f0240e7890 */ /* 0x000fe2000ff3e03f */
[----:B------:R-:W-:Y:S01]  /*f1f0*/  R2UR UR28, R23 ;  /* 0x00000000171c72ca */ /* 0x000fe200000e0000 */
[----:B------:R-:W-:Y:S01]  /*f200*/  UIADD3.X UR5, URZ, UR37, URZ, UP0, !UPT ;  /* 0x000000253f057290 */ /* 0x000fe200087fe43f */
[----:B------:R-:W-:Y:S01]  /*f210*/  R2UR UR26, R19 ;  /* 0x00000000131a72ca */ /* 0x000fe200000e0000 */
[----:B------:R-:W-:Y:S01]  /*f220*/  VIADD R4, R4, 0x1 ;  /* 0x0000000104047836 */ /* 0x000fe20000000000 */
[----:B------:R-:W-:Y:S01]  /*f230*/  R2UR UR18, R9 ;  /* 0x00000000091272ca */ /* 0x000fe200000e0000 */
[----:B------:R-:W-:Y:S01]  /*f240*/  UIADD3.X UR15, URZ, UR37, URZ, UP1, !UPT ;  /* 0x000000253f0f7290 */ /* 0x000fe20008ffe43f */
[----:B------:R-:W-:Y:S01]  /*f250*/  R2UR UR11, R22 ;  /* 0x00000000160b72ca */ /* 0x000fe200000e0000 */
[----:B------:R-:W-:Y:S01]  /*f260*/  UMOV UR6, 0x0 ;  /* 0x0000000000067882 */ /* 0x000fe20000000000 */
[----:B------:R-:W-:Y:S01]  /*f270*/  ISETP.GT.AND P1, PT, R8, 0x1, PT ;  /* 0x000000010800780c */ /* 0x000fe20003f24270 */
[----:B------:R-:W-:Y:S01]  /*f280*/  UIADD3 UR24, UR16, 0x800, URZ ;  /* 0x0000080010187890 */ /* 0x000fe2000fffe03f */
[----:B------:R-:W-:Y:S01]  /*f290*/  ISETP.NE.AND P0, PT, R4, 0x4, PT ;  /* 0x000000040400780c */ /* 0x000fe20003f05270 */
[----:B------:R-:W-:Y:S01]  /*f2a0*/  UIADD3 UR16, UR16, 0x4800, URZ ;  /* 0x0000480010107890 */ /* 0x000fe2000fffe03f */
[----:B------:R-:W-:Y:S01]  /*f2b0*/  VIADD R7, R7, 0x80 ;  /* 0x0000008007077836 */ /* 0x000fe20000000000 */
[----:B------:R-:W-:Y:S01]  /*f2c0*/  UIADD3 UR8, UR8, 0x20800, URZ ;  /* 0x0002080008087890 */ /* 0x000fe2000fffe03f */
[----:B------:R-:W-:Y:S01]  /*f2d0*/  SEL R3, RZ, 0x1, P0 ;  /* 0x00000001ff037807 */ /* 0x000fe20000000000 */
[----:B------:R-:W-:Y:S01]  /*f2e0*/  UMOV UR7, 0x10000000 ;  /* 0x1000000000077882 */ /* 0x000fe20000000000 */
[----:B------:R-:W-:Y:S01]  /*f2f0*/  UMOV UR17, UR25 ;  /* 0x0000001900117c82 */ /* 0x000fe20008000000 */
[----:B------:R-:W-:Y:S01]  /*f300*/  UMOV UR19, UR27 ;  /* 0x0000001b00137c82 */ /* 0x000fe20008000000 */
[----:B------:R-:W-:Y:S01]  /*f310*/  UMOV UR20, UR28 ;  /* 0x0000001c00147c82 */ /* 0x000fe20008000000 */
[----:B------:R0:W-:Y:S01]  /*f320*/  UTMALDG.3D [UR24], [UR4], desc[UR6] ;  /* 0x00000618040075b4 */ /* 0x0001e20008011000 */
[----:B------:R-:W-:Y:S01]  /*f330*/  UMOV UR9, UR25 ;  /* 0x0000001900097c82 */ /* 0x000fe20008000000 */
[----:B------:R-:W-:Y:S01]  /*f340*/  UMOV UR10, UR27 ;  /* 0x0000001b000a7c82 */ /* 0x000fe20008000000 */
[----:B------:R-:W-:Y:S01]  /*f350*/  UMOV UR12, UR28 ;  /* 0x0000001c000c7c82 */ /* 0x000fe20008000000 */
[----:B------:R-:W-:-:S02]  /*f360*/  LOP3.LUT R0, R0, R3, RZ, 0x3c, !PT ;  /* 0x0000000300007212 */ /* 0x000fc400078e3cff */
[----:B------:R-:W-:Y:S01]  /*f370*/  SEL R4, R4, RZ, P0 ;  /* 0x000000ff04047207 */ /* 0x000fe20000000000 */
[----:B------:R0:W-:Y:S01]  /*f380*/  UTMALDG.3D [UR16], [UR4], desc[UR6] ;  /* 0x00000610040075b4 */ /* 0x0001e20008011000 */
[----:B------:R0:W-:Y:S02]  /*f390*/  UTMALDG.3D [UR8], [UR14], desc[UR6] ;  /* 0x000006080e0075b4 */ /* 0x0001e40008011000 */
[----:B0-----:R-:W-:Y:S05]  /*f3a0*/  @P1 BRA `(.L_x_314) ;  /* 0xfffffffc002c1947 */ /* 0x001fea000383ffff */
.L_x_308:
[----:B------:R-:W-:Y:S05]  /*f3b0*/  BSYNC B6 ;  /* 0x0000000000067941 */ /* 0x000fea0003800000 */
.L_x_307:
[----:B------:R-:W-:Y:S01]  /*f3c0*/  LOP3.LUT P2, RZ, R26, 0xff, RZ, 0xc0, !PT ;  /* 0x000000ff1aff7812 */ /* 0x000fe2000784c0ff */
[----:B------:R-:W-:Y:S01]  /*f3d0*/  VIADD R25, R25, UR43 ;  /* 0x0000002b19197c36 */ /* 0x000fe20008000000 */
[----:B------:R-:W-:Y:S01]  /*f3e0*/  ULDC.64 UR4, c[0x0][0x650] ;  /* 0x0001940000047ab9 */ /* 0x000fe20000000a00 */
[----:B------:R-:W-:Y:S01]  /*f3f0*/  IMAD.U32 R5, RZ, RZ, UR43 ;  /* 0x0000002bff057e24 */ /* 0x000fe2000f8e00ff */
[----:B------:R-:W-:Y:S01]  /*f400*/  BSSY B0, `(.L_x_315) ;  /* 0x000006c000007945 */ /* 0x000fe20003800000 */
[----:B------:R-:W-:Y:S01]  /*f410*/  IMAD.MOV.U32 R19, RZ, RZ, -0x1 ;  /* 0xffffffffff137424 */ /* 0x000fe200078e00ff */
[----:B------:R-:W-:Y:S01]  /*f420*/  ISETP.GT.U32.AND P0, PT, R25, 0x3, PT ;  /* 0x000000031900780c */ /* 0x000fe20003f04070 */
[----:B------:R-:W-:Y:S01]  /*f430*/  IMAD.MOV.U32 R22, RZ, RZ, -0x1 ;  /* 0xffffffffff167424 */ /* 0x000fe200078e00ff */
[----:B------:R-:W-:Y:S01]  /*f440*/  SHF.R.U32.HI R0, RZ, 0x2, R25 ;  /* 0x00000002ff007819 */ /* 0x000fe20000011619 */
[----:B------:R-:W-:Y:S01]  /*f450*/  IMAD.MOV.U32 R23, RZ, RZ, -0x1 ;  /* 0xffffffffff177424 */ /* 0x000fe200078e00ff */
[----:B------:R-:W-:-:S02]  /*f460*/  ISETP.LT.U32.AND P0, PT, R5, 0x4, P0 ;  /* 0x000000040500780c */ /* 0x000fc40000701070 */
[----:B------:R-:W-:Y:S01]  /*f470*/  LOP3.LUT R0, R0, 0x1, RZ, 0xc0, !PT ;  /* 0x0000000100007812 */ /* 0x000fe200078ec0ff */
[----:B------:R-:W0:Y:S01]  /*f480*/  @P2 S2R R4, SR_CgaCtaId ;  /* 0x0000000000042919 */ /* 0x000e220000008800 */
[----:B------:R-:W-:Y:S02]  /*f490*/  @P2 MOV R3, 0x400 ;  /* 0x0000040000032802 */ /* 0x000fe40000000f00 */
[----:B------:R-:W-:Y:S01]  /*f4a0*/  ISETP.NE.U32.AND P1, PT, R0, 0x1, PT ;  /* 0x000000010000780c */ /* 0x000fe20003f25070 */
[----:B------:R-:W-:Y:S01]  /*f4b0*/  IMAD.U32 R0, RZ, RZ, UR43 ;  /* 0x0000002bff007e24 */ /* 0x000fe2000f8e00ff */
[----:B------:R-:W-:Y:S02]  /*f4c0*/  LOP3.LUT R25, R25, 0x3, RZ, 0xc0, !PT ;  /* 0x0000000319197812 */ /* 0x000fe400078ec0ff */
[----:B------:R-:W-:Y:S02]  /*f4d0*/  PRMT R26, RZ, 0x7610, R26 ;  /* 0x00007610ff1a7816 */ /* 0x000fe4000000001a */
[----:B------:R-:W-:-:S04]  /*f4e0*/  ISETP.GT.U32.AND P1, PT, R0, 0x3, !P1 ;  /* 0x000000030000780c */ /* 0x000fc80004f24070 */
[----:B------:R-:W-:Y:S02]  /*f4f0*/  SEL R0, RZ, 0x1, !P1 ;  /* 0x00000001ff007807 */ /* 0x000fe40004800000 */
[----:B0-----:R-:W-:-:S04]  /*f500*/  @P2 LEA R3, R4, R3, 0x18 ;  /* 0x0000000304032211 */ /* 0x001fc800078ec0ff */
[----:B------:R0:W-:Y:S01]  /*f510*/  @P2 SYNCS.ARRIVE.TRANS64.A1T0 RZ, [R3+URZ+0x58], RZ ;  /* 0x000058ff03ff29a7 */ /* 0x0001e2000810003f */
[----:B------:R-:W-:-:S04]  /*f520*/  IADD3 R16, P2, R16, UR46, RZ ;  /* 0x0000002e10107c10 */ /* 0x000fc8000ff5e0ff */
[----:B------:R-:W-:Y:S02]  /*f530*/  IADD3.X R17, R17, UR44, RZ, P2, !PT ;  /* 0x0000002c11117c10 */ /* 0x000fe400097fe4ff */
[----:B------:R-:W-:Y:S02]  /*f540*/  ISETP.GE.U32.AND P2, PT, R16, UR4, PT ;  /* 0x0000000410007c0c */ /* 0x000fe4000bf46070 */
[----:B0-----:R-:W-:Y:S02]  /*f550*/  SEL R3, RZ, 0x1, !P0 ;  /* 0x00000001ff037807 */ /* 0x001fe40004000000 */
[----:B------:R-:W-:Y:S02]  /*f560*/  ISETP.GE.U32.AND.EX P0, PT, R17, UR5, PT, P2 ;  /* 0x0000000511007c0c */ /* 0x000fe4000bf06120 */
[----:B------:R-:W-:Y:S02]  /*f570*/  LOP3.LUT R24, R0, R24, R3, 0x96, !PT ;  /* 0x0000001800187212 */ /* 0x000fe400078e9603 */
[----:B------:R-:W-:-:S09]  /*f580*/  PRMT R0, RZ, 0x7610, R0 ;  /* 0x00007610ff007816 */ /* 0x000fd20000000000 */
[----:B------:R-:W-:Y:S05]  /*f590*/  @P0 BRA `(.L_x_316) ;  /* 0x0000000400480947 */ /* 0x000fea0003800000 */
[----:B------:R-:W-:Y:S01]  /*f5a0*/  ULDC.64 UR4, c[0x0][0x628] ;  /* 0x00018a0000047ab9 */ /* 0x000fe20000000a00 */
[----:B------:R-:W0:Y:S01]  /*f5b0*/  S2R R3, SR_CTAID.X ;  /* 0x0000000000037919 */ /* 0x000e220000002500 */
[----:B------:R-:W-:Y:S01]  /*f5c0*/  ISETP.NE.U32.AND P0, PT, RZ, UR4, PT ;  /* 0x00000004ff007c0c */ /* 0x000fe2000bf05070 */
[----:B------:R-:W-:Y:S01]  /*f5d0*/  ULDC UR7, c[0x0][0x630] ;  /* 0x00018c0000077ab9 */ /* 0x000fe20000000800 */
[----:B------:R-:W-:Y:S01]  /*f5e0*/  IMAD.MOV.U32 R4, RZ, RZ, R16 ;  /* 0x000000ffff047224 */ /* 0x000fe200078e0010 */
[----:B------:R-:W1:Y:S01]  /*f5f0*/  S2R R0, SR_CTAID.Y ;  /* 0x0000000000007919 */ /* 0x000e620000002600 */
[----:B------:R-:W-:Y:S01]  /*f600*/  ISETP.NE.AND.EX P0, PT, RZ, UR5, PT, P0 ;  /* 0x00000005ff007c0c */ /* 0x000fe2000bf05300 */
[----:B------:R-:W-:-:S12]  /*f610*/  IMAD.MOV.U32 R5, RZ, RZ, R17 ;  /* 0x000000ffff057224 */ /* 0x000fd800078e0011 */
[----:B------:R-:W-:Y:S05]  /*f620*/  @!P0 BRA `(.L_x_317) ;  /* 0x0000000000288947 */ /* 0x000fea0003800000 */
[----:B------:R-:W-:Y:S02]  /*f630*/  ULDC UR6, c[0x0][0x634] ;  /* 0x00018d0000067ab9 */ /* 0x000fe40000000800 */
[----:B------:R-:W-:-:S05]  /*f640*/  IADD3 R9, P0, R16, UR6, RZ ;  /* 0x0000000610097c10 */ /* 0x000fca000ff1e0ff */
[----:B------:R-:W-:-:S04]  /*f650*/  IMAD.X R11, RZ, RZ, R17, P0 ;  /* 0x000000ffff0b7224 */ /* 0x000fc800000e0611 */
[----:B------:R-:W-:-:S04]  /*f660*/  IMAD.WIDE.U32 R6, R11, UR4, RZ ;  /* 0x000000040b067c25 */ /* 0x000fc8000f8e00ff */
[----:B------:R-:W-:-:S04]  /*f670*/  IMAD.WIDE.U32 R6, P0, R9, UR5, R6 ;  /* 0x0000000509067c25 */ /* 0x000fc8000f800006 */
[----:B------:R-:W-:-:S04]  /*f680*/  IMAD.WIDE.U32 R8, R9, UR4, RZ ;  /* 0x0000000409087c25 */ /* 0x000fc8000f8e00ff */
[----:B------:R-:W-:Y:S01]  /*f690*/  IMAD.X R5, RZ, RZ, RZ, P0 ;  /* 0x000000ffff057224 */ /* 0x000fe200000e06ff */
[----:B------:R-:W-:Y:S01]  /*f6a0*/  IADD3 RZ, P0, R9, R6, RZ ;  /* 0x0000000609ff7210 */ /* 0x000fe20007f1e0ff */
[----:B------:R-:W-:-:S04]  /*f6b0*/  IMAD.MOV.U32 R4, RZ, RZ, R7 ;  /* 0x000000ffff047224 */ /* 0x000fc800078e0007 */
[----:B------:R-:W-:-:S08]  /*f6c0*/  IMAD.WIDE.U32.X R4, R11, UR5, R4, P0 ;  /* 0x000000050b047c25 */ /* 0x000fd000080e0404 */
.L_x_317:
[--C-:B------:R-:W-:Y:S01]  /*f6d0*/  SHF.R.U64 R23, R4, UR7, R5.reuse ;  /* 0x0000000704177c19 */ /* 0x100fe20008001205 */
[----:B------:R-:W-:Y:S01]  /*f6e0*/  ULDC.64 UR4, c[0x0][0x620] ;  /* 0x0001880000047ab9 */ /* 0x000fe20000000a00 */
[----:B------:R-:W-:Y:S01]  /*f6f0*/  SHF.R.U32.HI R4, RZ, UR7, R5 ;  /* 0x00000007ff047c19 */ /* 0x000fe20008011605 */
[----:B------:R-:W-:Y:S01]  /*f700*/  ULDC.64 UR8, c[0x0][0x640] ;  /* 0x0001900000087ab9 */ /* 0x000fe20000000a00 */
[----:B------:R-:W-:Y:S01]  /*f710*/  IADD3 R7, P0, RZ, -R23, RZ ;  /* 0x80000017ff077210 */ /* 0x000fe20007f1e0ff */
[----:B------:R-:W2:Y:S01]  /*f720*/  LDC R13, c[0x0][0x148] ;  /* 0x00005200ff0d7b82 */ /* 0x000ea20000000800 */
[----:B0-----:R-:W-:Y:S01]  /*f730*/  I2FP.F32.U32 R8, R3 ;  /* 0x0000000300087245 */ /* 0x001fe20000201000 */
[----:B------:R-:W-:Y:S02]  /*f740*/  ULDC UR6, c[0x0][0x608] ;  /* 0x0001820000067ab9 */ /* 0x000fe40000000800 */
[----:B------:R-:W-:Y:S01]  /*f750*/  IMAD.X R4, RZ, RZ, ~R4, P0 ;  /* 0x000000ffff047224 */ /* 0x000fe200000e0e04 */
[----:B------:R-:W-:-:S03]  /*f760*/  ISETP.NE.U32.AND P0, PT, RZ, UR8, PT ;  /* 0x00000008ff007c0c */ /* 0x000fc6000bf05070 */
[----:B------:R-:W-:Y:S01]  /*f770*/  IMAD R6, R4, UR4, RZ ;  /* 0x0000000404067c24 */ /* 0x000fe2000f8e02ff */
[----:B------:R-:W-:Y:S01]  /*f780*/  ISETP.NE.AND.EX P0, PT, RZ, UR9, PT, P0 ;  /* 0x00000009ff007c0c */ /* 0x000fe2000bf05300 */
[----:B------:R-:W-:Y:S01]  /*f790*/  IMAD.WIDE.U32 R4, R7, UR4, R16 ;  /* 0x0000000407047c25 */ /* 0x000fe2000f8e0010 */
[----:B------:R-:W-:-:S03]  /*f7a0*/  ULDC UR4, c[0x0][0x150] ;  /* 0x0000540000047ab9 */ /* 0x000fc60000000800 */
[----:B------:R-:W-:Y:S01]  /*f7b0*/  FMUL R8, R8, UR4 ;  /* 0x0000000408087c20 */ /* 0x000fe20008400000 */
[----:B------:R-:W-:Y:S01]  /*f7c0*/  IMAD R7, R7, UR5, R6 ;  /* 0x0000000507077c24 */ /* 0x000fe2000f8e0206 */
[----:B------:R-:W-:Y:S01]  /*f7d0*/  ULDC UR4, c[0x0][0x618] ;  /* 0x0001860000047ab9 */ /* 0x000fe20000000800 */
[----:B------:R-:W0:Y:S01]  /*f7e0*/  LDC R6, c[0x0][0x144] ;  /* 0x00005100ff067b82 */ /* 0x000e220000000800 */
[----:B------:R-:W-:Y:S01]  /*f7f0*/  ULDC UR5, c[0x0][0x154] ;  /* 0x0000550000057ab9 */ /* 0x000fe20000000800 */
[----:B------:R-:W-:Y:S01]  /*f800*/  IMAD.IADD R5, R5, 0x1, R7 ;  /* 0x0000000105057824 */ /* 0x000fe200078e0207 */
[----:B------:R-:W3:Y:S04]  /*f810*/  F2I.U32.TRUNC.NTZ R8, R8 ;  /* 0x0000000800087305 */ /* 0x000ee8000020f000 */
[----:B------:R-:W-:-:S02]  /*f820*/  SHF.R.U64 R10, R4, UR4, R5 ;  /* 0x00000004040a7c19 */ /* 0x000fc40008001205 */
[----:B-1----:R-:W-:Y:S02]  /*f830*/  I2FP.F32.U32 R4, R0 ;  /* 0x0000000000047245 */ /* 0x002fe40000201000 */
[----:B------:R-:W-:Y:S01]  /*f840*/  SHF.R.U32.HI R5, RZ, UR4, R5 ;  /* 0x00000004ff057c19 */ /* 0x000fe20008011605 */
[----:B------:R-:W-:Y:S02]  /*f850*/  ULDC UR4, c[0x0][0x658] ;  /* 0x0001960000047ab9 */ /* 0x000fe40000000800 */
[----:B------:R-:W-:Y:S01]  /*f860*/  FMUL R7, R4, UR5 ;  /* 0x0000000504077c20 */ /* 0x000fe20008400000 */
[--C-:B------:R-:W-:Y:S02]  /*f870*/  SHF.R.U64 R12, R10, UR6, R5.reuse ;  /* 0x000000060a0c7c19 */ /* 0x100fe40008001205 */
[----:B------:R-:W-:Y:S01]  /*f880*/  SHF.R.U32.HI R5, RZ, UR6, R5 ;  /* 0x00000006ff057c19 */ /* 0x000fe20008011605 */
[----:B------:R1:W4:Y:S01]  /*f890*/  F2I.U32.TRUNC.NTZ R14, R7 ;  /* 0x00000007000e7305 */ /* 0x000322000020f000 */
[----:B---3--:R-:W-:-:S02]  /*f8a0*/  IMAD.MOV R8, RZ, RZ, -R8 ;  /* 0x000000ffff087224 */ /* 0x008fc400078e0a08 */
[--C-:B------:R-:W-:Y:S02]  /*f8b0*/  SHF.R.U64 R11, R12, UR4, R5.reuse ;  /* 0x000000040c0b7c19 */ /* 0x100fe40008001205 */
[----:B------:R-:W-:Y:S01]  /*f8c0*/  SHF.R.U32.HI R5, RZ, UR4, R5 ;  /* 0x00000004ff057c19 */ /* 0x000fe20008011605 */
[----:B0-----:R-:W-:Y:S02]  /*f8d0*/  IMAD R3, R6, R8, R3 ;  /* 0x0000000806037224 */ /* 0x001fe400078e0203 */
[----:B------:R-:W-:Y:S01]  /*f8e0*/  IMAD.MOV.U32 R4, RZ, RZ, R11 ;  /* 0x000000ffff047224 */ /* 0x000fe200078e000b */
[----:B-12-4-:R-:W-:Y:S06]  /*f8f0*/  @!P0 BRA `(.L_x_318) ;  /* 0x0000000000288947 */ /* 0x016fec0003800000 */
        /* <DEDUP_REMOVED lines=10> */
.L_x_318:
[----:B------:R-:W-:Y:S01]  /*f9a0*/  ISETP.NE.AND P0, PT, R2, 0x1, PT ;  /* 0x000000010200780c */ /* 0x000fe20003f05270 */
[----:B------:R-:W-:Y:S01]  /*f9b0*/  ULDC UR4, c[0x0][0x648] ;  /* 0x0001920000047ab9 */ /* 0x000fe20000000800 */
[----:B------:R-:W-:Y:S01]  /*f9c0*/  IMAD.MOV R14, RZ, RZ, -R14 ;  /* 0x000000ffff0e7224 */ /* 0x000fe200078e0a0e */
[----:B------:R-:W-:Y:S01]  /*f9d0*/  SHF.R.U64 R5, R4, UR4, R5 ;  /* 0x0000000404057c19 */ /* 0x000fe20008001205 */
[----:B------:R-:W-:Y:S01]  /*f9e0*/  ULDC UR4, c[0x0][0x638] ;  /* 0x00018e0000047ab9 */ /* 0x000fe20000000800 */
[----:B------:R-:W-:Y:S01]  /*f9f0*/  LOP3.LUT R12, R12, UR38, RZ, 0xc0, !PT ;  /* 0x000000260c0c7c12 */ /* 0x000fe2000f8ec0ff */
[----:B------:R-:W-:Y:S01]  /*fa00*/  ULDC UR5, c[0x0][0x610] ;  /* 0x0001840000057ab9 */ /* 0x000fe20000000800 */
[----:B------:R-:W-:-:S03]  /*fa10*/  LOP3.LUT R4, R10, UR40, RZ, 0xc0, !PT ;  /* 0x000000280a047c12 */ /* 0x000fc6000f8ec0ff */
[----:B------:R-:W-:-:S03]  /*fa20*/  IMAD R12, R5, UR39, R12 ;  /* 0x00000027050c7c24 */ /* 0x000fc6000f8e020c */
[----:B------:R-:W-:Y:S02]  /*fa30*/  @P0 IMAD R3, R13, R14, R0 ;  /* 0x0000000e0d030224 */ /* 0x000fe400078e0200 */
[----:B------:R-:W-:Y:S02]  /*fa40*/  IMAD.MOV R0, RZ, RZ, -R5 ;  /* 0x000000ffff007224 */ /* 0x000fe400078e0a05 */
[----:B------:R-:W-:Y:S02]  /*fa50*/  IMAD R3, R12, UR5, R3 ;  /* 0x000000050c037c24 */ /* 0x000fe4000f8e0203 */
[----:B------:R-:W-:Y:S01]  /*fa60*/  IMAD R11, R0, UR4, R11 ;  /* 0x00000004000b7c24 */ /* 0x000fe2000f8e020b */
[----:B------:R-:W-:Y:S01]  /*fa70*/  ULDC UR4, c[0x0][0x600] ;  /* 0x0001800000047ab9 */ /* 0x000fe20000000800 */
[----:B------:R-:W-:Y:S02]  /*fa80*/  IMAD.MOV.U32 R0, RZ, RZ, 0x1 ;  /* 0x00000001ff007424 */ /* 0x000fe400078e00ff */
[----:B------:R-:W-:-:S05]  /*fa90*/  IMAD R4, R11, UR4, R4 ;  /* 0x000000040b047c24 */ /* 0x000fca000f8e0204 */
[----:B------:R-:W-:Y:S02]  /*faa0*/  SEL R22, R4, R3, !P0 ;  /* 0x0000000304167207 */ /* 0x000fe40004000000 */
[----:B------:R-:W-:-:S07]  /*fab0*/  SEL R19, R3, R4, !P0 ;  /* 0x0000000403137207 */ /* 0x000fce0004000000 */
.L_x_316:
[----:B------:R-:W-:Y:S05]  /*fac0*/  BSYNC B0 ;  /* 0x0000000000007941 */ /* 0x000fea0003800000 */
.L_x_315:
[----:B------:R-:W-:-:S13]  /*fad0*/  LOP3.LUT P0, RZ, R0, 0xff, RZ, 0xc0, !PT ;  /* 0x000000ff00ff7812 */ /* 0x000fda000780c0ff */
[----:B------:R-:W-:Y:S05]  /*fae0*/  @P0 BRA `(.L_x_319) ;  /* 0xfffffff0007c0947 */ /* 0x000fea000383ffff */
[----:B------:R-:W-:Y:S05]  /*faf0*/  BSYNC B7 ;  /* 0x0000000000077941 */ /* 0x000fea0003800000 */
.L_x_305:
[----:B------:R-:W-:-:S03]  /*fb00*/  UMOV UR4, 0xffffffff ;  /* 0xffffffff00047882 */ /* 0x000fc60000000000 */
[----:B------:R-:W-:Y:S05]  /*fb10*/  BRA.DIV UR4, `(.L_x_320) ;  /* 0x0000000604487947 */ /* 0x000fea000b800000 */
[----:B------:R-:W-:-:S13]  /*fb20*/  ELECT P6, URZ, PT ;  /* 0x00000000003f782f */ /* 0x000fda00038c0000 */
.L_x_336:
[----:B------:R-:W-:Y:S04]  /*fb30*/  BSSY B0, `(.L_x_321) ;  /* 0x000002c000007945 */ /* 0x000fe80003800000 */
[----:B------:R-:W-:Y:S05]  /*fb40*/  @!P6 BRA `(.L_x_322) ;  /* 0x0000000000a8e947 */ /* 0x000fea0003800000 */
[----:B------:R-:W-:-:S04]  /*fb50*/  ULOP3.LUT UR4, UR42, 0x2, URZ, 0xfc, !UPT ;  /* 0x000000022a047892 */ /* 0x000fc8000f8efc3f */
[----:B------:R-:W-:-:S06]  /*fb60*/  UISETP.NE.AND UP0, UPT, UR4, 0x3, UPT ;  /* 0x000000030400788c */ /* 0x000fcc000bf05270 */
[----:B------:R-:W-:-:S13]  /*fb70*/  PLOP3.LUT P0, PT, PT, PT, UP0, 0x80, 0x0 ;  /* 0x000000000000781c */ /* 0x000fda0003f0f008 */
[----:B------:R-:W-:Y:S05]  /*fb80*/  @!P0 BRA `(.L_x_323) ;  /* 0x0000000000048947 */ /* 0x000fea0003800000 */
[----:B------:R-:W-:Y:S01]  /*fb90*/  BPT.TRAP 0x1 ;  /* 0x000000040000795c */ /* 0x000fe20000300000 */
.L_x_323:
[----:B------:R-:W0:Y:S01]  /*fba0*/  S2R R3, SR_CgaCtaId ;  /* 0x0000000000037919 */ /* 0x000e220000008800 */
[----:B------:R-:W-:Y:S02]  /*fbb0*/  MOV R0, 0x400 ;  /* 0x0000040000007802 */ /* 0x000fe40000000f00 */
[----:B------:R-:W-:Y:S02]  /*fbc0*/  SHF.L.U32 R2, R24, 0x1f, RZ ;  /* 0x0000001f18027819 */ /* 0x000fe400000006ff */
[----:B0-----:R-:W-:-:S05]  /*fbd0*/  LEA R0, R3, R0, 0x18 ;  /* 0x0000000003007211 */ /* 0x001fca00078ec0ff */
[----:B------:R-:W-:-:S04]  /*fbe0*/  VIADD R0, R0, 0x20 ;  /* 0x0000002000007836 */ /* 0x000fc80000000000 */
[C---:B------:R-:W-:Y:S02]  /*fbf0*/  IMAD R5, R25.reuse, 0x8, R0 ;  /* 0x0000000819057824 */ /* 0x040fe400078e0200 */
[----:B------:R-:W-:Y:S02]  /*fc00*/  VIADD R25, R25, 0x1 ;  /* 0x0000000119197836 */ /* 0x000fe40000000000 */
[----:B------:R-:W0:Y:S03]  /*fc10*/  SYNCS.PHASECHK.TRANS64.TRYWAIT P0, [R5+URZ], R2 ;  /* 0x00000002050075a7 */ /* 0x000e26000800017f */
[----:B------:R-:W-:-:S04]  /*fc20*/  ISETP.NE.AND P1, PT, R25, 0x4, PT ;  /* 0x000000041900780c */ /* 0x000fc80003f25270 */
[----:B------:R-:W-:Y:S02]  /*fc30*/  SEL R3, RZ, 0x1, P1 ;  /* 0x00000001ff037807 */ /* 0x000fe40000800000 */
[----:B------:R-:W-:Y:S02]  /*fc40*/  SEL R25, R25, RZ, P1 ;  /* 0x000000ff19197207 */ /* 0x000fe40000800000 */
[----:B------:R-:W-:-:S03]  /*fc50*/  LOP3.LUT R24, R24, R3, RZ, 0x3c, !PT ;  /* 0x0000000318187212 */ /* 0x000fc600078e3cff */
[----:B------:R-:W-:Y:S01]  /*fc60*/  IMAD R7, R25, 0x8, R0 ;  /* 0x0000000819077824 */ /* 0x000fe200078e0200 */
[----:B------:R-:W-:Y:S01]  /*fc70*/  SHF.L.U32 R4, R24, 0x1f, RZ ;  /* 0x0000001f18047819 */ /* 0x000fe200000006ff */
[----:B0-----:R-:W-:Y:S06]  /*fc80*/  @!P0 BRA `(.L_x_324) ;  /* 0x00000004000c8947 */ /* 0x001fec0003800000 */
.L_x_337:
[----:B------:R-:W1:Y:S01]  /*fc90*/  SYNCS.PHASECHK.TRANS64.TRYWAIT P0, [R7+URZ], R4 ;  /* 0x00000004070075a7 */ /* 0x000e62000800017f */
[----:B0-----:R-:W-:-:S05]  /*fca0*/  VIADD R2, R25, 0x1 ;  /* 0x0000000119027836 */ /* 0x001fca0000000000 */
[----:B------:R-:W-:-:S04]  /*fcb0*/  ISETP.NE.AND P1, PT, R2, 0x4, PT ;  /* 0x000000040200780c */ /* 0x000fc80003f25270 */
[----:B------:R-:W-:Y:S02]  /*fcc0*/  SEL R3, RZ, 0x1, P1 ;  /* 0x00000001ff037807 */ /* 0x000fe40000800000 */
[----:B------:R-:W-:Y:S02]  /*fcd0*/  SEL R9, R2, RZ, P1 ;  /* 0x000000ff02097207 */ /* 0x000fe40000800000 */
[----:B------:R-:W-:-:S03]  /*fce0*/  LOP3.LUT R11, R24, R3, RZ, 0x3c, !PT ;  /* 0x00000003180b7212 */ /* 0x000fc600078e3cff */
[----:B------:R-:W-:Y:S01]  /*fcf0*/  IMAD R6, R9, 0x8, R0 ;  /* 0x0000000809067824 */ /* 0x000fe200078e0200 */
[----:B------:R-:W-:Y:S01]  /*fd00*/  SHF.L.U32 R5, R11, 0x1f, RZ ;  /* 0x0000001f0b057819 */ /* 0x000fe200000006ff */
[----:B-1----:R-:W-:Y:S06]  /*fd10*/  @!P0 BRA `(.L_x_325) ;  /* 0x0000000000fc8947 */ /* 0x002fec0003800000 */
.L_x_338:
[----:B------:R-:W1:Y:S01]  /*fd20*/  SYNCS.PHASECHK.TRANS64.TRYWAIT P0, [R6+URZ], R5 ;  /* 0x00000005060075a7 */ /* 0x000e62000800017f */
[----:B------:R-:W-:-:S05]  /*fd30*/  VIADD R2, R9, 0x1 ;  /* 0x0000000109027836 */ /* 0x000fca0000000000 */
[----:B------:R-:W-:-:S04]  /*fd40*/  ISETP.NE.AND P1, PT, R2, 0x4, PT ;  /* 0x000000040200780c */ /* 0x000fc80003f25270 */
[----:B0-----:R-:W-:Y:S02]  /*fd50*/  SEL R4, RZ, 0x1, P1 ;  /* 0x00000001ff047807 */ /* 0x001fe40000800000 */
[----:B------:R-:W-:Y:S02]  /*fd60*/  SEL R3, R2, RZ, P1 ;  /* 0x000000ff02037207 */ /* 0x000fe40000800000 */
[----:B------:R-:W-:Y:S01]  /*fd70*/  LOP3.LUT R4, R11, R4, RZ, 0x3c, !PT ;  /* 0x000000040b047212 */ /* 0x000fe200078e3cff */
[----:B-1----:R-:W-:Y:S06]  /*fd80*/  @!P0 BRA `(.L_x_326) ;  /* 0x0000000000f48947 */ /* 0x002fec0003800000 */
.L_x_339:
[----:B------:R-:W-:Y:S01]  /*fd90*/  IMAD R3, R3, 0x8, R0 ;  /* 0x0000000803037824 */ /* 0x000fe200078e0200 */
[----:B------:R-:W-:-:S07]  /*fda0*/  SHF.L.U32 R0, R4, 0x1f, RZ ;  /* 0x0000001f04007819 */ /* 0x000fce00000006ff */
.L_x_327:
[----:B-1----:R1:W2:Y:S02]  /*fdb0*/  SYNCS.PHASECHK.TRANS64.TRYWAIT P0, [R3+URZ], R0 ;  /* 0x00000000030075a7 */ /* 0x0022a4000800017f */
[----:B--2---:R-:W-:Y:S05]  /*fdc0*/  @!P0 NANOSLEEP.SYNCS 0x989680 ;  /* 0x009896800000895d */ /* 0x004fea0003900000 */
[----:B------:R-:W2:Y:S02]  /*fdd0*/  @!P0 SYNCS.PHASECHK.TRANS64 P0, [R3+URZ], R0 ;  /* 0x00000000030085a7 */ /* 0x000ea4000800007f */
[----:B--2---:R-:W-:Y:S05]  /*fde0*/  @!P0 BRA `(.L_x_327) ;  /* 0xfffffffc00f08947 */ /* 0x004fea000383ffff */
.L_x_322:
[----:B------:R-:W-:Y:S05]  /*fdf0*/  BSYNC B0 ;  /* 0x0000000000007941 */ /* 0x000fea0003800000 */
.L_x_321:
[----:B------:R-:W-:Y:S05]  /*fe00*/  EXIT ;  /* 0x000000000000794d */ /* 0x000fea0003800000 */
.L_x_16:
[----:B------:R-:W-:Y:S02]  /*fe10*/  IMAD.MOV.U32 R12, RZ, RZ, RZ ;  /* 0x000000ffff0c7224 */ /* 0x000fe400078e00ff */
[----:B------:R-:W-:Y:S02]  /*fe20*/  IMAD.MOV.U32 R11, RZ, RZ, 0x1f ;  /* 0x0000001fff0b7424 */ /* 0x000fe400078e00ff */
[----:B------:R-:W-:-:S07]  /*fe30*/  IMAD.MOV.U32 R15, RZ, RZ, -0x1 ;  /* 0xffffffffff0f7424 */ /* 0x000fce00078e00ff */
[----:B012--5:R-:W-:Y:S05]  /*fe40*/  WARPSYNC.COLLECTIVE R15, `(.L_x_328) ;  /* 0x000000000f087348 */ /* 0x027fea0003c00000 */
[----:B------:R3:W4:Y:S02]  /*fe50*/  SHFL.IDX P6, R14, R13, R12, R11 ;  /* 0x0000000c0d0e7389 */ /* 0x00072400000c000b */
[----:B012345:R-:W-:Y:S01]  /*fe60*/  ENDCOLLECTIVE ;  /* 0x000000000000791b */ /* 0x03ffe20003800000 */
.L_x_328:
[----:B------:R-:W-:Y:S05]  /*fe70*/  BRA `(.L_x_329) ;  /* 0xffffff1400407947 */ /* 0x000fea000383ffff */
.L_x_20:
[----:B-1----:R1:W3:Y:S02]  /*fe80*/  SYNCS.PHASECHK.TRANS64.TRYWAIT P1, [R4+URZ], R3 ;  /* 0x00000003040075a7 */ /* 0x0022e4000802017f */
[----:B---3--:R-:W-:Y:S05]  /*fe90*/  @!P1 NANOSLEEP.SYNCS 0x989680 ;  /* 0x009896800000995d */ /* 0x008fea0003900000 */
[----:B------:R-:W3:Y:S02]  /*fea0*/  @!P1 SYNCS.PHASECHK.TRANS64 P1, [R4+URZ], R3 ;  /* 0x00000003040095a7 */ /* 0x000ee4000802007f */
[----:B---3--:R-:W-:Y:S05]  /*feb0*/  @!P1 BRA `(.L_x_20) ;  /* 0xfffffffc00f09947 */ /* 0x008fea000383ffff */
[----:B------:R-:W-:Y:S05]  /*fec0*/  BRA `(.L_x_19) ;  /* 0xffffff14006c7947 */ /* 0x000fea000383ffff */
.L_x_25:
[----:B0-----:R0:W1:Y:S02]  /*fed0*/  SYNCS.PHASECHK.TRANS64.TRYWAIT P1, [R7+URZ], R8 ;  /* 0x00000008070075a7 */ /* 0x001064000802017f */
[----:B-1----:R-:W-:Y:S05]  /*fee0*/  @!P1 NANOSLEEP.SYNCS 0x989680 ;  /* 0x009896800000995d */ /* 0x002fea0003900000 */
[----:B------:R-:W1:Y:S02]  /*fef0*/  @!P1 SYNCS.PHASECHK.TRANS64 P1, [R7+URZ], R8 ;  /* 0x00000008070095a7 */ /* 0x000e64000802007f */
[----:B-1----:R-:W-:Y:S05]  /*ff00*/  @!P1 BRA `(.L_x_25) ;  /* 0xfffffffc00f09947 */ /* 0x002fea000383ffff */
[----:B------:R-:W-:Y:S05]  /*ff10*/  BRA `(.L_x_24) ;  /* 0xffffff2800387947 */ /* 0x000fea000383ffff */
.L_x_33:
[----:B0-----:R0:W1:Y:S02]  /*ff20*/  SYNCS.PHASECHK.TRANS64.TRYWAIT P1, [R8+URZ], R7 ;  /* 0x00000007080075a7 */ /* 0x001064000802017f */
[----:B-1----:R-:W-:Y:S05]  /*ff30*/  @!P1 NANOSLEEP.SYNCS 0x989680 ;  /* 0x009896800000995d */ /* 0x002fea0003900000 */
[----:B------:R-:W1:Y:S02]  /*ff40*/  @!P1 SYNCS.PHASECHK.TRANS64 P1, [R8+URZ], R7 ;  /* 0x00000007080095a7 */ /* 0x000e64000802007f */
[----:B-1----:R-:W-:Y:S05]  /*ff50*/  @!P1 BRA `(.L_x_33) ;  /* 0xfffffffc00f09947 */ /* 0x002fea000383ffff */
[----:B------:R-:W-:Y:S05]  /*ff60*/  BRA `(.L_x_32) ;  /* 0xffffff3800ec7947 */ /* 0x000fea000383ffff */
.L_x_306:
[----:B------:R-:W-:Y:S01]  /*ff70*/  BSSY B0, `(.L_x_330) ;  /* 0x0000006000007945 */ /* 0x000fe20003800000 */
[----:B------:R-:W-:-:S07]  /*ff80*/  IMAD.MOV.U32 R15, RZ, RZ, -0x1 ;  /* 0xffffffffff0f7424 */ /* 0x000fce00078e00ff */
[----:B------:R-:W-:Y:S05]  /*ff90*/  WARPSYNC.COLLECTIVE R15, `(.L_x_331) ;  /* 0x000000000f0c7348 */ /* 0x000fea0003c00000 */
[----:B------:R-:W-:Y:S02]  /*ffa0*/  ELECT P6, UR62, PT ;  /* 0x00000000003e782f */ /* 0x000fe400038c0000 */
[----:B------:R-:W-:Y:S01]  /*ffb0*/  MOV R14, UR62 ;  /* 0x0000003e000e7c02 */ /* 0x000fe20008000f00 */
[----:B------:R-:W-:Y:S10]  /*ffc0*/  ENDCOLLECTIVE ;  /* 0x000000000000791b */ /* 0x000ff40003800000 */
.L_x_331:
[----:B------:R-:W-:Y:S05]  /*ffd0*/  BSYNC B0 ;  /* 0x0000000000007941 */ /* 0x000fea0003800000 */
.L_x_330:
[----:B------:R-:W-:Y:S05]  /*ffe0*/  BRA `(.L_x_332) ;  /* 0xffffffec00487947 */ /* 0x000fea000383ffff */
.L_x_311:
[----:B0-----:R0:W2:Y:S02]  /*fff0*/  SYNCS.PHASECHK.TRANS64.TRYWAIT P0, [R6+URZ+0x20], R3 ;  /* 0x00002003060075a7 */ /* 0x0010a4000800017f */
[----:B--2---:R-:W-:Y:S05]  /*10000*/  @!P0 NANOSLEEP.SYNCS 0x989680 ;  /* 0x009896800000895d */ /* 0x004fea0003900000 */
[----:B------:R-:W2:Y:S02]  /*10010*/  @!P0 SYNCS.PHASECHK.TRANS64 P0, [R6+URZ+0x20], R3 ;  /* 0x00002003060085a7 */ /* 0x000ea4000800007f */
[----:B--2---:R-:W-:Y:S05]  /*10020*/  @!P0 BRA `(.L_x_311) ;  /* 0xfffffffc00f08947 */ /* 0x004fea000383ffff */
[----:B------:R-:W-:Y:S05]  /*10030*/  BRA `(.L_x_333) ;  /* 0xfffffff000207947 */ /* 0x000fea000383ffff */
.L_x_320:
[----:B------:R-:W-:Y:S01]  /*10040*/  BSSY B0, `(.L_x_334) ;  /* 0x0000006000007945 */ /* 0x000fe20003800000 */
[----:B------:R-:W-:-:S07]  /*10050*/  IMAD.MOV.U32 R15, RZ, RZ, -0x1 ;  /* 0xffffffffff0f7424 */ /* 0x000fce00078e00ff */
[----:B------:R-:W-:Y:S05]  /*10060*/  WARPSYNC.COLLECTIVE R15, `(.L_x_335) ;  /* 0x000000000f0c7348 */ /* 0x000fea0003c00000 */
[----:B------:R-:W-:Y:S02]  /*10070*/  ELECT P6, UR62, PT ;  /* 0x00000000003e782f */ /* 0x000fe400038c0000 */
[----:B------:R-:W-:Y:S01]  /*10080*/  MOV R14, UR62 ;  /* 0x0000003e000e7c02 */ /* 0x000fe20008000f00 */
[----:B------:R-:W-:Y:S10]  /*10090*/  ENDCOLLECTIVE ;  /* 0x000000000000791b */ /* 0x000ff40003800000 */
.L_x_335:
[----:B------:R-:W-:Y:S05]  /*100a0*/  BSYNC B0 ;  /* 0x0000000000007941 */ /* 0x000fea0003800000 */
.L_x_334:
[----:B------:R-:W-:Y:S05]  /*100b0*/  BRA `(.L_x_336) ;  /* 0xfffffff8009c7947 */ /* 0x000fea000383ffff */
.L_x_324:
[----:B0-----:R0:W1:Y:S02]  /*100c0*/  SYNCS.PHASECHK.TRANS64.TRYWAIT P0, [R5+URZ], R2 ;  /* 0x00000002050075a7 */ /* 0x001064000800017f */
[----:B-1----:R-:W-:Y:S05]  /*100d0*/  @!P0 NANOSLEEP.SYNCS 0x989680 ;  /* 0x009896800000895d */ /* 0x002fea0003900000 */
[----:B------:R-:W1:Y:S02]  /*100e0*/  @!P0 SYNCS.PHASECHK.TRANS64 P0, [R5+URZ], R2 ;  /* 0x00000002050085a7 */ /* 0x000e64000800007f */
[----:B-1----:R-:W-:Y:S05]  /*100f0*/  @!P0 BRA `(.L_x_324) ;  /* 0xfffffffc00f08947 */ /* 0x002fea000383ffff */
[----:B------:R-:W-:Y:S05]  /*10100*/  BRA `(.L_x_337) ;  /* 0xfffffff800e07947 */ /* 0x000fea000383ffff */
.L_x_325:
[----:B0-----:R0:W1:Y:S02]  /*10110*/  SYNCS.PHASECHK.TRANS64.TRYWAIT P0, [R7+URZ], R4 ;  /* 0x00000004070075a7 */ /* 0x001064000800017f */
[----:B-1----:R-:W-:Y:S05]  /*10120*/  @!P0 NANOSLEEP.SYNCS 0x989680 ;  /* 0x009896800000895d */ /* 0x002fea0003900000 */
[----:B------:R-:W1:Y:S02]  /*10130*/  @!P0 SYNCS.PHASECHK.TRANS64 P0, [R7+URZ], R4 ;  /* 0x00000004070085a7 */ /* 0x000e64000800007f */
[----:B-1----:R-:W-:Y:S05]  /*10140*/  @!P0 BRA `(.L_x_325) ;  /* 0xfffffffc00f08947 */ /* 0x002fea000383ffff */
[----:B------:R-:W-:Y:S05]  /*10150*/  BRA `(.L_x_338) ;  /* 0xfffffff800f07947 */ /* 0x000fea000383ffff */
.L_x_326:
[----:B0-----:R0:W1:Y:S02]  /*10160*/  SYNCS.PHASECHK.TRANS64.TRYWAIT P0, [R6+URZ], R5 ;  /* 0x00000005060075a7 */ /* 0x001064000800017f */
[----:B-1----:R-:W-:Y:S05]  /*10170*/  @!P0 NANOSLEEP.SYNCS 0x989680 ;  /* 0x009896800000895d */ /* 0x002fea0003900000 */
[----:B------:R-:W1:Y:S02]  /*10180*/  @!P0 SYNCS.PHASECHK.TRANS64 P0, [R6+URZ], R5 ;  /* 0x00000005060085a7 */ /* 0x000e64000800007f */
[----:B-1----:R-:W-:Y:S05]  /*10190*/  @!P0 BRA `(.L_x_326) ;  /* 0xfffffffc00f08947 */ /* 0x002fea000383ffff */
[----:B------:R-:W-:Y:S05]  /*101a0*/  BRA `(.L_x_339) ;  /* 0xfffffff800f87947 */ /* 0x000fea000383ffff */
.L_x_340:
[----:B------:R-:W-:-:S00]  /*101b0*/  BRA `(.L_x_340) ;  /* 0xfffffffc00fc7947 */ /* 0x000fc0000383ffff */
[----:B------:R-:W-:-:S00]  /*101c0*/  NOP ;  /* 0x0000000000007918 */ /* 0x000fc00000000000 */
        /* <DEDUP_REMOVED lines=11> */
.L_x_341:


//--------------------- .nv.global.init           --------------------------
	.section	.nv.global.init,"aw",@progbits
.nv.global.init:
	.type		$str$24,@object
	.size		$str$24,($str$25 - $str$24)
$str$24:
        /*0000*/ 	.byte	0x28, 0x61, 0x64, 0x64, 0x72, 0x65, 0x73, 0x73, 0x20, 0x26, 0x20, 0x6d, 0x61, 0x73, 0x6b, 0x29
        /*0010*/ 	.byte	0x20, 0x3d, 0x3d, 0x20, 0x30, 0x00
	.type		$str$25,@object
	.size		$str$25,(__unnamed_2 - $str$25)
$str$25:
        /*0016*/ 	.byte	0x2f, 0x74, 0x6d, 0x70, 0x2f, 0x63, 0x75, 0x74, 0x6c, 0x61, 0x73, 0x73, 0x5f, 0x73, 0x77, 0x65
        /*0026*/ 	.byte	0x65, 0x70, 0x5f, 0x73, 0x72, 0x63, 0x2f, 0x69, 0x6e, 0x63, 0x6c, 0x75, 0x64, 0x65, 0x2f, 0x63
        /*0036*/ 	.byte	0x75, 0x74, 0x65, 0x2f, 0x70, 0x6f, 0x69, 0x6e, 0x74, 0x65, 0x72, 0x5f, 0x66, 0x6c, 0x61, 0x67
        /*0046*/ 	.byte	0x67, 0x65, 0x64, 0x2e, 0x68, 0x70, 0x70, 0x00
	.type		__unnamed_2,@object
	.size		__unnamed_2,(__unnamed_1 - __unnamed_2)
__unnamed_2:
        /*004e*/ 	.byte	0x61, 0x75, 0x74, 0x6f, 0x20, 0x63, 0x75, 0x74, 0x65, 0x3a, 0x3a, 0x61, 0x73, 0x5f, 0x70, 0x6f
        /* <DEDUP_REMOVED lines=28> */
        /*021e*/ 	.byte	0x20, 0x26, 0x5d, 0x00
	.type		__unnamed_1,@object
	.size		__unnamed_1,(.L_0 - __unnamed_1)
__unnamed_1:
        /* <DEDUP_REMOVED lines=29> */
        /*03f2*/ 	.byte	0x3e, 0x3e, 0x3e, 0x3e, 0x20, 0x26, 0x5d, 0x00
.L_0:


//--------------------- .nv.shared._ZN7cutlass13device_kernelINS_4gemm6kernel13GemmUniversalIN4cute5tupleIJiiiiEEENS1_10collective13CollectiveMmaINS1_39MainloopSm90TmaGmmaRmemAWarpSpecializedILi4ENS5_IJNS4_1CILi1EEESB_SB_EEENS1_35KernelTmaWarpSpecializedCooperativeEEENS5_IJNSA_ILi256EEENSA_ILi128EEESG_EEENS_12float_e4m3_tENS5_IJlSB_lEEENS_12float_e5m2_tENS5_IJSB_llEEENS4_8TiledMMAINS4_8MMA_AtomIJNS4_4SM904GMMA31MMA_64x128x32_F32E5M2E4M3_RS_TNILNSP_7ScaleInE1ELSR_1EEEEEENS4_6LayoutINS5_IJNSA_ILi2EEESB_SB_EEENS5_IJSB_NSA_ILi0EEESX_EEEEENS5_IJNS4_10UnderscoreES10_S10_EEEEENS4_13SM90_TMA_LOADENS4_14ComposedLayoutINS4_7SwizzleILi3ELi4ELi3EEENS4_18smem_ptr_flag_bitsILi8EEENSU_INS5_IJNSA_ILi8EEESG_EEENS5_IJSG_SB_EEEEEEEvNS4_8identityES13_NS14_IS16_S18_NSU_INS5_IJSG_S19_EEENS5_IJSB_SG_EEEEEEENS4_9Copy_AtomIJNS4_39AutoVectorizingCopyWithAssumedAlignmentILi128EEESK_EEES1E_EENS_8epilogue10collective6detail29Sm90TmaWarpSpecializedAdapterINS1P_15DefaultEpilogueISI_SJ_SJ_NS1O_6thread17LinearCombinationISI_Li1EffLNS1T_9ScaleType4KindE0ELNS_15FloatRoundStyleE2ESI_EENS1_15EpilogueDefaultEEEEEvvEEEEvNT_6ParamsE --------------------------
	.section	.nv.shared._ZN7cutlass13device_kernelINS_4gemm6kernel13GemmUniversalIN4cute5tupleIJiiiiEEENS1_10collective13CollectiveMmaINS1_39MainloopSm90TmaGmmaRmemAWarpSpecializedILi4ENS5_IJNS4_1CILi1EEESB_SB_EEENS1_35KernelTmaWarpSpecializedCooperativeEEENS5_IJNSA_ILi256EEENSA_ILi128EEESG_EEENS_12float_e4m3_tENS5_IJlSB_lEEENS_12float_e5m2_tENS5_IJSB_llEEENS4_8TiledMMAINS4_8MMA_AtomIJNS4_4SM904GMMA31MMA_64x128x32_F32E5M2E4M3_RS_TNILNSP_7ScaleInE1ELSR_1EEEEEENS4_6LayoutINS5_IJNSA_ILi2EEESB_SB_EEENS5_IJSB_NSA_ILi0EEESX_EEEEENS5_IJNS4_10UnderscoreES10_S10_EEEEENS4_13SM90_TMA_LOADENS4_14ComposedLayoutINS4_7SwizzleILi3ELi4ELi3EEENS4_18smem_ptr_flag_bitsILi8EEENSU_INS5_IJNSA_ILi8EEESG_EEENS5_IJSG_SB_EEEEEEEvNS4_8identityES13_NS14_IS16_S18_NSU_INS5_IJSG_S19_EEENS5_IJSB_SG_EEEEEEENS4_9Copy_AtomIJNS4_39AutoVectorizingCopyWithAssumedAlignmentILi128EEESK_EEES1E_EENS_8epilogue10collective6detail29Sm90TmaWarpSpecializedAdapterINS1P_15DefaultEpilogueISI_SJ_SJ_NS1O_6thread17LinearCombinationISI_Li1EffLNS1T_9ScaleType4KindE0ELNS_15FloatRoundStyleE2ESI_EENS1_15EpilogueDefaultEEEEEvvEEEEvNT_6ParamsE,"aw",@nobits
	.sectionflags	@""
	.align	16
	.zero		1024


//--------------------- .nv.shared.reserved.0     --------------------------
	.section	.nv.shared.reserved.0,"aw",@nobits
	.weak		__nv_reservedSMEM_offset_0_alias
	.size		__nv_reservedSMEM_offset_0_alias, 0, 0
	.other		__nv_reservedSMEM_offset_0_alias,@"STO_CUDA_RESERVED_SHARED STV_DEFAULT"
__nv_reservedSMEM_offset_0_alias:
	.zero		0


//--------------------- .nv.global                --------------------------
	.section	.nv.global,"aw",@nobits
.nv.global:
	.type		_ZN40_INTERNAL_1cd7520f_4_k_cu_97b2e31f_157194cute1_E,@object
	.size		_ZN40_INTERNAL_1cd7520f_4_k_cu_97b2e31f_157194cute1_E,(_ZN40_INTERNAL_1cd7520f_4_k_cu_97b2e31f_157194cuda3std3__45__cpo6cbeginE - _ZN40_INTERNAL_1cd7520f_4_k_cu_97b2e31f_157194cute1_E)
_ZN40_INTERNAL_1cd7520f_4_k_cu_97b2e31f_157194cute1_E:
	.zero		1
	.type		_ZN40_INTERNAL_1cd7520f_4_k_cu_97b2e31f_157194cuda3std3__45__cpo6cbeginE,@object
	.size		_ZN40_INTERNAL_1cd7520f_4_k_cu_97b2e31f_157194cuda3std3__45__cpo6cbeginE,(_ZN40_INTERNAL_1cd7520f_4_k_cu_97b2e31f_157194cuda3std3__48in_placeE - _ZN40_INTERNAL_1cd7520f_4_k_cu_97b2e31f_157194cuda3std3__45__cpo6cbeginE)
_ZN40_INTERNAL_1cd7520f_4_k_cu_97b2e31f_157194cuda3std3__45__cpo6cbeginE:
	.zero		1
	.type		_ZN40_INTERNAL_1cd7520f_4_k_cu_97b2e31f_157194cuda3std3__48in_placeE,@object
	.size		_ZN40_INTERNAL_1cd7520f_4_k_cu_97b2e31f_157194cuda3std3__48in_placeE,(_ZN40_INTERNAL_1cd7520f_4_k_cu_97b2e31f_157194cuda3std6ranges3__45__cpo9iter_moveE - _ZN40_INTERNAL_1cd7520f_4_k_cu_97b2e31f_157194cuda3std3__48in_placeE)
_ZN40_INTERNAL_1cd7520f_4_k_cu_97b2e31f_157194cuda3std3__48in_placeE:
	.zero		1
	.type		_ZN40_INTERNAL_1cd7520f_4_k_cu_97b2e31f_157194cuda3std6ranges3__45__cpo9iter_moveE,@object
	.size		_ZN40_INTERNAL_1cd7520f_4_k_cu_97b2e31f_157194cuda3std6ranges3__45__cpo9iter_moveE,(_ZN40_INTERNAL_1cd7520f_4_k_cu_97b2e31f_157194cuda3std3__45__cpo5beginE - _ZN40_INTERNAL_1cd7520f_4_k_cu_97b2e31f_157194cuda3std6ranges3__45__cpo9iter_moveE)
_ZN40_INTERNAL_1cd7520f_4_k_cu_97b2e31f_157194cuda3std6ranges3__45__cpo9iter_moveE:
	.zero		1
	.type		_ZN40_INTERNAL_1cd7520f_4_k_cu_97b2e31f_157194cuda3std3__45__cpo5beginE,@object
	.size		_ZN40_INTERNAL_1cd7520f_4_k_cu_97b2e31f_157194cuda3std3__45__cpo5beginE,(_ZN40_INTERNAL_1cd7520f_4_k_cu_97b2e31f_157194cuda3std3__442_GLOBAL__N__1cd7520f_4_k_cu_97b2e31f_157196ignoreE - _ZN40_INTERNAL_1cd7520f_4_k_cu_97b2e31f_157194cuda3std3__45__cpo5beginE)
_ZN40_INTERNAL_1cd7520f_4_k_cu_97b2e31f_157194cuda3std3__45__cpo5beginE:
	.zero		1
	.type		_ZN40_INTERNAL_1cd7520f_4_k_cu_97b2e31f_157194cuda3std3__442_GLOBAL__N__1cd7520f_4_k_cu_97b2e31f_157196ignoreE,@object
	.size		_ZN40_INTERNAL_1cd7520f_4_k_cu_97b2e31f_157194cuda3std3__442_GLOBAL__N__1cd7520f_4_k_cu_97b2e31f_157196ignoreE,(_ZN40_INTERNAL_1cd7520f_4_k_cu_97b2e31f_157194cute7productE - _ZN40_INTERNAL_1cd7520f_4_k_cu_97b2e31f_157194cuda3std3__442_GLOBAL__N__1cd7520f_4_k_cu_97b2e31f_157196ignoreE)
_ZN40_INTERNAL_1cd7520f_4_k_cu_97b2e31f_157194cuda3std3__442_GLOBAL__N__1cd7520f_4_k_cu_97b2e31f_157196ignoreE:
	.zero		1
	.type		_ZN40_INTERNAL_1cd7520f_4_k_cu_97b2e31f_157194cute7productE,@object
	.size		_ZN40_INTERNAL_1cd7520f_4_k_cu_97b2e31f_157194cute7productE,(_ZN40_INTERNAL_1cd7520f_4_k_cu_97b2e31f_157194cuda3std3__45__cpo3endE - _ZN40_INTERNAL_1cd7520f_4_k_cu_97b2e31f_157194cute7productE)
_ZN40_INTERNAL_1cd7520f_4_k_cu_97b2e31f_157194cute7productE:
	.zero		1
	.type		_ZN40_INTERNAL_1cd7520f_4_k_cu_97b2e31f_157194cuda3std3__45__cpo3endE,@object
	.size		_ZN40_INTERNAL_1cd7520f_4_k_cu_97b2e31f_157194cuda3std3__45__cpo3endE,(_ZN40_INTERNAL_1cd7520f_4_k_cu_97b2e31f_157194cuda3std3__419piecewise_constructE - _ZN40_INTERNAL_1cd7520f_4_k_cu_97b2e31f_157194cuda3std3__45__cpo3endE)
_ZN40_INTERNAL_1cd7520f_4_k_cu_97b2e31f_157194cuda3std3__45__cpo3endE:
	.zero		1
	.type		_ZN40_INTERNAL_1cd7520f_4_k_cu_97b2e31f_157194cuda3std3__419piecewise_constructE,@object
	.size		_ZN40_INTERNAL_1cd7520f_4_k_cu_97b2e31f_157194cuda3std3__419piecewise_constructE,(_ZN40_INTERNAL_1cd7520f_4_k_cu_97b2e31f_157194cuda3std3__45__cpo4cendE - _ZN40_INTERNAL_1cd7520f_4_k_cu_97b2e31f_157194cuda3std3__419piecewise_constructE)
_ZN40_INTERNAL_1cd7520f_4_k_cu_97b2e31f_157194cuda3std3__419piecewise_constructE:
	.zero		1
	.type		_ZN40_INTERNAL_1cd7520f_4_k_cu_97b2e31f_157194cuda3std3__45__cpo4cendE,@object
	.size		_ZN40_INTERNAL_1cd7520f_4_k_cu_97b2e31f_157194cuda3std3__45__cpo4cendE,(_ZN40_INTERNAL_1cd7520f_4_k_cu_97b2e31f_157194cuda3std6ranges3__45__cpo4swapE - _ZN40_INTERNAL_1cd7520f_4_k_cu_97b2e31f_157194cuda3std3__45__cpo4cendE)
_ZN40_INTERNAL_1cd7520f_4_k_cu_97b2e31f_157194cuda3std3__45__cpo4cendE:
	.zero		1
	.type		_ZN40_INTERNAL_1cd7520f_4_k_cu_97b2e31f_157194cuda3std6ranges3__45__cpo4swapE,@object
	.size		_ZN40_INTERNAL_1cd7520f_4_k_cu_97b2e31f_157194cuda3std6ranges3__45__cpo4swapE,(.L_9 - _ZN40_INTERNAL_1cd7520f_4_k_cu_97b2e31f_157194cuda3std6ranges3__45__cpo4swapE)
_ZN40_INTERNAL_1cd7520f_4_k_cu_97b2e31f_157194cuda3std6ranges3__45__cpo4swapE:
	.zero		1
.L_9:


//--------------------- .nv.constant0._ZN7cutlass13device_kernelINS_4gemm6kernel13GemmUniversalIN4cute5tupleIJiiiiEEENS1_10collective13CollectiveMmaINS1_39MainloopSm90TmaGmmaRmemAWarpSpecializedILi4ENS5_IJNS4_1CILi1EEESB_SB_EEENS1_35KernelTmaWarpSpecializedCooperativeEEENS5_IJNSA_ILi256EEENSA_ILi128EEESG_EEENS_12float_e4m3_tENS5_IJlSB_lEEENS_12float_e5m2_tENS5_IJSB_llEEENS4_8TiledMMAINS4_8MMA_AtomIJNS4_4SM904GMMA31MMA_64x128x32_F32E5M2E4M3_RS_TNILNSP_7ScaleInE1ELSR_1EEEEEENS4_6LayoutINS5_IJNSA_ILi2EEESB_SB_EEENS5_IJSB_NSA_ILi0EEESX_EEEEENS5_IJNS4_10UnderscoreES10_S10_EEEEENS4_13SM90_TMA_LOADENS4_14ComposedLayoutINS4_7SwizzleILi3ELi4ELi3EEENS4_18smem_ptr_flag_bitsILi8EEENSU_INS5_IJNSA_ILi8EEESG_EEENS5_IJSG_SB_EEEEEEEvNS4_8identityES13_NS14_IS16_S18_NSU_INS5_IJSG_S19_EEENS5_IJSB_SG_EEEEEEENS4_9Copy_AtomIJNS4_39AutoVectorizingCopyWithAssumedAlignmentILi128EEESK_EEES1E_EENS_8epilogue10collective6detail29Sm90TmaWarpSpecializedAdapterINS1P_15DefaultEpilogueISI_SJ_SJ_NS1O_6thread17LinearCombinationISI_Li1EffLNS1T_9ScaleType4KindE0ELNS_15FloatRoundStyleE2ESI_EENS1_15EpilogueDefaultEEEEEvvEEEEvNT_6ParamsE --------------------------
	.section	.nv.constant0._ZN7cutlass13device_kernelINS_4gemm6kernel13GemmUniversalIN4cute5tupleIJiiiiEEENS1_10collective13CollectiveMmaINS1_39MainloopSm90TmaGmmaRmemAWarpSpecializedILi4ENS5_IJNS4_1CILi1EEESB_SB_EEENS1_35KernelTmaWarpSpecializedCooperativeEEENS5_IJNSA_ILi256EEENSA_ILi128EEESG_EEENS_12float_e4m3_tENS5_IJlSB_lEEENS_12float_e5m2_tENS5_IJSB_llEEENS4_8TiledMMAINS4_8MMA_AtomIJNS4_4SM904GMMA31MMA_64x128x32_F32E5M2E4M3_RS_TNILNSP_7ScaleInE1ELSR_1EEEEEENS4_6LayoutINS5_IJNSA_ILi2EEESB_SB_EEENS5_IJSB_NSA_ILi0EEESX_EEEEENS5_IJNS4_10UnderscoreES10_S10_EEEEENS4_13SM90_TMA_LOADENS4_14ComposedLayoutINS4_7SwizzleILi3ELi4ELi3EEENS4_18smem_ptr_flag_bitsILi8EEENSU_INS5_IJNSA_ILi8EEESG_EEENS5_IJSG_SB_EEEEEEEvNS4_8identityES13_NS14_IS16_S18_NSU_INS5_IJSG_S19_EEENS5_IJSB_SG_EEEEEEENS4_9Copy_AtomIJNS4_39AutoVectorizingCopyWithAssumedAlignmentILi128EEESK_EEES1E_EENS_8epilogue10collective6detail29Sm90TmaWarpSpecializedAdapterINS1P_15DefaultEpilogueISI_SJ_SJ_NS1O_6thread17LinearCombinationISI_Li1EffLNS1T_9ScaleType4KindE0ELNS_15FloatRoundStyleE2ESI_EENS1_15EpilogueDefaultEEEEEvvEEEEvNT_6ParamsE,"a",@progbits
	.sectionflags	@""
	.align	4
.nv.constant0._ZN7cutlass13device_kernelINS_4gemm6kernel13GemmUniversalIN4cute5tupleIJiiiiEEENS1_10collective13CollectiveMmaINS1_39MainloopSm90TmaGmmaRmemAWarpSpecializedILi4ENS5_IJNS4_1CILi1EEESB_SB_EEENS1_35KernelTmaWarpSpecializedCooperativeEEENS5_IJNSA_ILi256EEENSA_ILi128EEESG_EEENS_12float_e4m3_tENS5_IJlSB_lEEENS_12float_e5m2_tENS5_IJSB_llEEENS4_8TiledMMAINS4_8MMA_AtomIJNS4_4SM904GMMA31MMA_64x128x32_F32E5M2E4M3_RS_TNILNSP_7ScaleInE1ELSR_1EEEEEENS4_6LayoutINS5_IJNSA_ILi2EEESB_SB_EEENS5_IJSB_NSA_ILi0EEESX_EEEEENS5_IJNS4_10UnderscoreES10_S10_EEEEENS4_13SM90_TMA_LOADENS4_14ComposedLayoutINS4_7SwizzleILi3ELi4ELi3EEENS4_18smem_ptr_flag_bitsILi8EEENSU_INS5_IJNSA_ILi8EEESG_EEENS5_IJSG_SB_EEEEEEEvNS4_8identityES13_NS14_IS16_S18_NSU_INS5_IJSG_S19_EEENS5_IJSB_SG_EEEEEEENS4_9Copy_AtomIJNS4_39AutoVectorizingCopyWithAssumedAlignmentILi128EEESK_EEES1E_EENS_8epilogue10collective6detail29Sm90TmaWarpSpecializedAdapterINS1P_15DefaultEpilogueISI_SJ_SJ_NS1O_6thread17LinearCombinationISI_Li1EffLNS1T_9ScaleType4KindE0ELNS_15FloatRoundStyleE2ESI_EENS1_15EpilogueDefaultEEEEEvvEEEEvNT_6ParamsE:
	.zero		1664


//--------------------- SYMBOLS --------------------------

	.type		.nv.reservedSmem.offset0,@object
	.size		.nv.reservedSmem.offset0,0x4
	.type		__assertfail,@function
